//
// Generated by NVIDIA NVVM Compiler
//
// Compiler Build ID: CL-36424714
// Cuda compilation tools, release 13.0, V13.0.88
// Based on NVVM 20.0.0
//

.version 9.0
.target sm_100
.address_size 64

	// .globl	_Z11equalToZeroiPfS_Pi
.extern .shared .align 16 .b8 sdata[];
.extern .shared .align 16 .b8 data[];

.visible .entry _Z11equalToZeroiPfS_Pi(
	.param .u32 _Z11equalToZeroiPfS_Pi_param_0,
	.param .u64 .ptr .align 1 _Z11equalToZeroiPfS_Pi_param_1,
	.param .u64 .ptr .align 1 _Z11equalToZeroiPfS_Pi_param_2,
	.param .u64 .ptr .align 1 _Z11equalToZeroiPfS_Pi_param_3
)
{
	.reg .pred 	%p<2>;
	.reg .b32 	%r<7>;
	.reg .b64 	%rd<11>;

	ld.param.u32 	%r2, [_Z11equalToZeroiPfS_Pi_param_0];
	ld.param.u64 	%rd1, [_Z11equalToZeroiPfS_Pi_param_1];
	ld.param.u64 	%rd2, [_Z11equalToZeroiPfS_Pi_param_2];
	ld.param.u64 	%rd3, [_Z11equalToZeroiPfS_Pi_param_3];
	mov.u32 	%r3, %ctaid.x;
	mov.u32 	%r4, %ntid.x;
	mov.u32 	%r5, %tid.x;
	mad.lo.s32 	%r1, %r3, %r4, %r5;
	setp.ge.s32 	%p1, %r1, %r2;
	@%p1 bra 	$L__BB0_2;
	cvta.to.global.u64 	%rd4, %rd1;
	cvta.to.global.u64 	%rd5, %rd2;
	cvta.to.global.u64 	%rd6, %rd3;
	mul.wide.s32 	%rd7, %r1, 4;
	add.s64 	%rd8, %rd4, %rd7;
	mov.b32 	%r6, 0;
	st.global.u32 	[%rd8], %r6;
	add.s64 	%rd9, %rd5, %rd7;
	st.global.u32 	[%rd9], %r6;
	add.s64 	%rd10, %rd6, %rd7;
	st.global.u32 	[%rd10], %r6;
$L__BB0_2:
	ret;

}
	// .globl	_Z16sumClusterPointsiiPfS_PiS_S_S0_
.visible .entry _Z16sumClusterPointsiiPfS_PiS_S_S0_(
	.param .u32 _Z16sumClusterPointsiiPfS_PiS_S_S0__param_0,
	.param .u32 _Z16sumClusterPointsiiPfS_PiS_S_S0__param_1,
	.param .u64 .ptr .align 1 _Z16sumClusterPointsiiPfS_PiS_S_S0__param_2,
	.param .u64 .ptr .align 1 _Z16sumClusterPointsiiPfS_PiS_S_S0__param_3,
	.param .u64 .ptr .align 1 _Z16sumClusterPointsiiPfS_PiS_S_S0__param_4,
	.param .u64 .ptr .align 1 _Z16sumClusterPointsiiPfS_PiS_S_S0__param_5,
	.param .u64 .ptr .align 1 _Z16sumClusterPointsiiPfS_PiS_S_S0__param_6,
	.param .u64 .ptr .align 1 _Z16sumClusterPointsiiPfS_PiS_S_S0__param_7
)
{
	.reg .pred 	%p<35>;
	.reg .b32 	%r<213>;
	.reg .b32 	%f<63>;
	.reg .b64 	%rd<57>;

	ld.param.u32 	%r47, [_Z16sumClusterPointsiiPfS_PiS_S_S0__param_0];
	ld.param.u32 	%r48, [_Z16sumClusterPointsiiPfS_PiS_S_S0__param_1];
	ld.param.u64 	%rd13, [_Z16sumClusterPointsiiPfS_PiS_S_S0__param_2];
	ld.param.u64 	%rd14, [_Z16sumClusterPointsiiPfS_PiS_S_S0__param_3];
	ld.param.u64 	%rd15, [_Z16sumClusterPointsiiPfS_PiS_S_S0__param_4];
	ld.param.u64 	%rd16, [_Z16sumClusterPointsiiPfS_PiS_S_S0__param_5];
	ld.param.u64 	%rd17, [_Z16sumClusterPointsiiPfS_PiS_S_S0__param_6];
	ld.param.u64 	%rd18, [_Z16sumClusterPointsiiPfS_PiS_S_S0__param_7];
	cvta.to.global.u64 	%rd1, %rd18;
	cvta.to.global.u64 	%rd2, %rd17;
	cvta.to.global.u64 	%rd3, %rd16;
	mov.u32 	%r1, %ntid.x;
	mul.lo.s32 	%r49, %r1, %r48;
	shl.b32 	%r2, %r49, 4;
	mov.u32 	%r3, %tid.x;
	mov.u32 	%r4, %ctaid.x;
	mad.lo.s32 	%r5, %r4, %r1, %r3;
	setp.lt.s32 	%p1, %r48, 1;
	@%p1 bra 	$L__BB1_12;
	and.b32  	%r6, %r48, 7;
	setp.lt.u32 	%p2, %r48, 8;
	mov.b32 	%r200, 0;
	@%p2 bra 	$L__BB1_4;
	and.b32  	%r200, %r48, 2147483640;
	mov.b32 	%r198, 0;
	mov.u32 	%r54, sdata;
$L__BB1_3:
	.pragma "nounroll";
	add.s32 	%r52, %r198, %r3;
	shl.b32 	%r53, %r52, 2;
	add.s32 	%r55, %r54, %r53;
	mov.b32 	%r56, 0;
	st.shared.u32 	[%r55], %r56;
	add.s32 	%r57, %r55, %r2;
	st.shared.u32 	[%r57], %r56;
	add.s32 	%r58, %r57, %r2;
	st.shared.u32 	[%r58], %r56;
	st.shared.u32 	[%r55+4], %r56;
	st.shared.u32 	[%r57+4], %r56;
	st.shared.u32 	[%r58+4], %r56;
	st.shared.u32 	[%r55+8], %r56;
	st.shared.u32 	[%r57+8], %r56;
	st.shared.u32 	[%r58+8], %r56;
	st.shared.u32 	[%r55+12], %r56;
	st.shared.u32 	[%r57+12], %r56;
	st.shared.u32 	[%r58+12], %r56;
	st.shared.u32 	[%r55+16], %r56;
	st.shared.u32 	[%r57+16], %r56;
	st.shared.u32 	[%r58+16], %r56;
	st.shared.u32 	[%r55+20], %r56;
	st.shared.u32 	[%r57+20], %r56;
	st.shared.u32 	[%r58+20], %r56;
	st.shared.u32 	[%r55+24], %r56;
	st.shared.u32 	[%r57+24], %r56;
	st.shared.u32 	[%r58+24], %r56;
	st.shared.u32 	[%r55+28], %r56;
	st.shared.u32 	[%r57+28], %r56;
	st.shared.u32 	[%r58+28], %r56;
	add.s32 	%r198, %r198, 8;
	setp.ne.s32 	%p3, %r198, %r200;
	@%p3 bra 	$L__BB1_3;
$L__BB1_4:
	setp.eq.s32 	%p4, %r6, 0;
	@%p4 bra 	$L__BB1_12;
	and.b32  	%r11, %r48, 3;
	setp.lt.u32 	%p5, %r6, 4;
	@%p5 bra 	$L__BB1_7;
	add.s32 	%r59, %r200, %r3;
	shl.b32 	%r60, %r59, 2;
	mov.u32 	%r61, sdata;
	add.s32 	%r62, %r61, %r60;
	mov.b32 	%r63, 0;
	st.shared.u32 	[%r62], %r63;
	add.s32 	%r64, %r62, %r2;
	st.shared.u32 	[%r64], %r63;
	add.s32 	%r65, %r64, %r2;
	st.shared.u32 	[%r65], %r63;
	st.shared.u32 	[%r62+4], %r63;
	st.shared.u32 	[%r64+4], %r63;
	st.shared.u32 	[%r65+4], %r63;
	st.shared.u32 	[%r62+8], %r63;
	st.shared.u32 	[%r64+8], %r63;
	st.shared.u32 	[%r65+8], %r63;
	st.shared.u32 	[%r62+12], %r63;
	st.shared.u32 	[%r64+12], %r63;
	st.shared.u32 	[%r65+12], %r63;
	add.s32 	%r200, %r200, 4;
$L__BB1_7:
	setp.eq.s32 	%p6, %r11, 0;
	@%p6 bra 	$L__BB1_12;
	setp.eq.s32 	%p7, %r11, 1;
	@%p7 bra 	$L__BB1_10;
	add.s32 	%r66, %r200, %r3;
	shl.b32 	%r67, %r66, 2;
	mov.u32 	%r68, sdata;
	add.s32 	%r69, %r68, %r67;
	mov.b32 	%r70, 0;
	st.shared.u32 	[%r69], %r70;
	add.s32 	%r71, %r69, %r2;
	st.shared.u32 	[%r71], %r70;
	add.s32 	%r72, %r71, %r2;
	st.shared.u32 	[%r72], %r70;
	st.shared.u32 	[%r69+4], %r70;
	st.shared.u32 	[%r71+4], %r70;
	st.shared.u32 	[%r72+4], %r70;
	add.s32 	%r200, %r200, 2;
$L__BB1_10:
	and.b32  	%r73, %r48, 1;
	setp.eq.b32 	%p8, %r73, 1;
	not.pred 	%p9, %p8;
	@%p9 bra 	$L__BB1_12;
	add.s32 	%r74, %r200, %r3;
	shl.b32 	%r75, %r74, 2;
	mov.u32 	%r76, sdata;
	add.s32 	%r77, %r76, %r75;
	mov.b32 	%r78, 0;
	st.shared.u32 	[%r77], %r78;
	add.s32 	%r79, %r77, %r2;
	st.shared.u32 	[%r79], %r78;
	add.s32 	%r80, %r79, %r2;
	st.shared.u32 	[%r80], %r78;
$L__BB1_12:
	setp.ge.u32 	%p10, %r5, %r47;
	@%p10 bra 	$L__BB1_40;
	cvta.to.global.u64 	%rd19, %rd15;
	mul.wide.u32 	%rd20, %r5, 4;
	add.s64 	%rd21, %rd19, %rd20;
	ld.global.u32 	%r81, [%rd21];
	cvta.to.global.u64 	%rd22, %rd13;
	add.s64 	%rd23, %rd22, %rd20;
	ld.global.f32 	%f1, [%rd23];
	add.s32 	%r82, %r81, %r3;
	shl.b32 	%r83, %r82, 2;
	mov.u32 	%r208, sdata;
	add.s32 	%r85, %r208, %r83;
	st.shared.f32 	[%r85], %f1;
	cvta.to.global.u64 	%rd24, %rd14;
	add.s64 	%rd25, %rd24, %rd20;
	ld.global.f32 	%f2, [%rd25];
	add.s32 	%r86, %r85, %r2;
	st.shared.f32 	[%r86], %f2;
	add.s32 	%r87, %r86, %r2;
	mov.b32 	%r88, 1;
	st.shared.u32 	[%r87], %r88;
	bar.sync 	0;
	setp.lt.u32 	%p11, %r1, 2;
	@%p11 bra 	$L__BB1_28;
	and.b32  	%r16, %r48, 7;
	and.b32  	%r90, %r48, 2147483640;
	neg.s32 	%r17, %r90;
	shl.b32 	%r18, %r49, 5;
	shl.b32 	%r19, %r3, 2;
	mov.b32 	%r202, 1;
$L__BB1_15:
	mov.u32 	%r20, %r202;
	setp.lt.s32 	%p12, %r48, 1;
	shl.b32 	%r202, %r20, 1;
	add.s32 	%r92, %r202, -1;
	and.b32  	%r93, %r92, %r3;
	setp.ne.s32 	%p13, %r93, 0;
	or.pred  	%p14, %p13, %p12;
	@%p14 bra 	$L__BB1_27;
	setp.lt.u32 	%p15, %r48, 8;
	mov.b32 	%r206, 0;
	@%p15 bra 	$L__BB1_19;
	add.s32 	%r96, %r3, %r20;
	shl.b32 	%r22, %r96, 2;
	mov.u32 	%r203, sdata;
	mov.u32 	%r204, %r17;
$L__BB1_18:
	.pragma "nounroll";
	add.s32 	%r97, %r203, %r22;
	ld.shared.f32 	%f3, [%r97];
	add.s32 	%r98, %r203, %r19;
	st.shared.f32 	[%r98], %f3;
	add.s32 	%r99, %r2, %r22;
	add.s32 	%r100, %r203, %r99;
	ld.shared.f32 	%f4, [%r100];
	add.s32 	%r101, %r2, %r19;
	add.s32 	%r102, %r101, %r203;
	st.shared.f32 	[%r102], %f4;
	add.s32 	%r103, %r18, %r22;
	add.s32 	%r104, %r203, %r103;
	ld.shared.u32 	%r105, [%r104];
	add.s32 	%r106, %r18, %r19;
	add.s32 	%r107, %r203, %r106;
	st.shared.u32 	[%r107], %r105;
	ld.shared.f32 	%f5, [%r97+4];
	st.shared.f32 	[%r98+4], %f5;
	ld.shared.f32 	%f6, [%r100+4];
	st.shared.f32 	[%r102+4], %f6;
	ld.shared.u32 	%r108, [%r104+4];
	st.shared.u32 	[%r107+4], %r108;
	ld.shared.f32 	%f7, [%r97+8];
	st.shared.f32 	[%r98+8], %f7;
	ld.shared.f32 	%f8, [%r100+8];
	st.shared.f32 	[%r102+8], %f8;
	ld.shared.u32 	%r109, [%r104+8];
	st.shared.u32 	[%r107+8], %r109;
	ld.shared.f32 	%f9, [%r97+12];
	st.shared.f32 	[%r98+12], %f9;
	ld.shared.f32 	%f10, [%r100+12];
	st.shared.f32 	[%r102+12], %f10;
	ld.shared.u32 	%r110, [%r104+12];
	st.shared.u32 	[%r107+12], %r110;
	ld.shared.f32 	%f11, [%r97+16];
	st.shared.f32 	[%r98+16], %f11;
	ld.shared.f32 	%f12, [%r100+16];
	st.shared.f32 	[%r102+16], %f12;
	ld.shared.u32 	%r111, [%r104+16];
	st.shared.u32 	[%r107+16], %r111;
	ld.shared.f32 	%f13, [%r97+20];
	st.shared.f32 	[%r98+20], %f13;
	ld.shared.f32 	%f14, [%r100+20];
	st.shared.f32 	[%r102+20], %f14;
	ld.shared.u32 	%r112, [%r104+20];
	st.shared.u32 	[%r107+20], %r112;
	ld.shared.f32 	%f15, [%r97+24];
	st.shared.f32 	[%r98+24], %f15;
	ld.shared.f32 	%f16, [%r100+24];
	st.shared.f32 	[%r102+24], %f16;
	ld.shared.u32 	%r113, [%r104+24];
	st.shared.u32 	[%r107+24], %r113;
	ld.shared.f32 	%f17, [%r97+28];
	st.shared.f32 	[%r98+28], %f17;
	ld.shared.f32 	%f18, [%r100+28];
	st.shared.f32 	[%r102+28], %f18;
	ld.shared.u32 	%r114, [%r104+28];
	st.shared.u32 	[%r107+28], %r114;
	add.s32 	%r204, %r204, 8;
	add.s32 	%r203, %r203, 32;
	setp.ne.s32 	%p16, %r204, 0;
	mov.u32 	%r206, %r90;
	@%p16 bra 	$L__BB1_18;
$L__BB1_19:
	setp.eq.s32 	%p17, %r16, 0;
	@%p17 bra 	$L__BB1_27;
	add.s32 	%r115, %r16, -1;
	setp.lt.u32 	%p18, %r115, 3;
	@%p18 bra 	$L__BB1_22;
	add.s32 	%r116, %r206, %r3;
	add.s32 	%r117, %r116, %r20;
	shl.b32 	%r118, %r117, 2;
	mov.u32 	%r119, sdata;
	add.s32 	%r120, %r119, %r118;
	ld.shared.f32 	%f19, [%r120];
	shl.b32 	%r121, %r116, 2;
	add.s32 	%r122, %r119, %r121;
	st.shared.f32 	[%r122], %f19;
	add.s32 	%r123, %r120, %r2;
	ld.shared.f32 	%f20, [%r123];
	add.s32 	%r124, %r122, %r2;
	st.shared.f32 	[%r124], %f20;
	add.s32 	%r125, %r123, %r2;
	ld.shared.u32 	%r126, [%r125];
	add.s32 	%r127, %r124, %r2;
	st.shared.u32 	[%r127], %r126;
	ld.shared.f32 	%f21, [%r120+4];
	st.shared.f32 	[%r122+4], %f21;
	ld.shared.f32 	%f22, [%r123+4];
	st.shared.f32 	[%r124+4], %f22;
	ld.shared.u32 	%r128, [%r125+4];
	st.shared.u32 	[%r127+4], %r128;
	ld.shared.f32 	%f23, [%r120+8];
	st.shared.f32 	[%r122+8], %f23;
	ld.shared.f32 	%f24, [%r123+8];
	st.shared.f32 	[%r124+8], %f24;
	ld.shared.u32 	%r129, [%r125+8];
	st.shared.u32 	[%r127+8], %r129;
	ld.shared.f32 	%f25, [%r120+12];
	st.shared.f32 	[%r122+12], %f25;
	ld.shared.f32 	%f26, [%r123+12];
	st.shared.f32 	[%r124+12], %f26;
	ld.shared.u32 	%r130, [%r125+12];
	st.shared.u32 	[%r127+12], %r130;
	add.s32 	%r206, %r206, 4;
$L__BB1_22:
	and.b32  	%r131, %r48, 3;
	setp.eq.s32 	%p19, %r131, 0;
	@%p19 bra 	$L__BB1_27;
	setp.eq.s32 	%p20, %r131, 1;
	@%p20 bra 	$L__BB1_25;
	add.s32 	%r132, %r206, %r3;
	add.s32 	%r133, %r132, %r20;
	shl.b32 	%r134, %r133, 2;
	mov.u32 	%r135, sdata;
	add.s32 	%r136, %r135, %r134;
	ld.shared.f32 	%f27, [%r136];
	shl.b32 	%r137, %r132, 2;
	add.s32 	%r138, %r135, %r137;
	st.shared.f32 	[%r138], %f27;
	add.s32 	%r139, %r136, %r2;
	ld.shared.f32 	%f28, [%r139];
	add.s32 	%r140, %r138, %r2;
	st.shared.f32 	[%r140], %f28;
	add.s32 	%r141, %r139, %r2;
	ld.shared.u32 	%r142, [%r141];
	add.s32 	%r143, %r140, %r2;
	st.shared.u32 	[%r143], %r142;
	ld.shared.f32 	%f29, [%r136+4];
	st.shared.f32 	[%r138+4], %f29;
	ld.shared.f32 	%f30, [%r139+4];
	st.shared.f32 	[%r140+4], %f30;
	ld.shared.u32 	%r144, [%r141+4];
	st.shared.u32 	[%r143+4], %r144;
	add.s32 	%r206, %r206, 2;
$L__BB1_25:
	and.b32  	%r145, %r48, 1;
	setp.eq.b32 	%p21, %r145, 1;
	not.pred 	%p22, %p21;
	@%p22 bra 	$L__BB1_27;
	add.s32 	%r146, %r206, %r3;
	add.s32 	%r147, %r146, %r20;
	shl.b32 	%r148, %r147, 2;
	mov.u32 	%r149, sdata;
	add.s32 	%r150, %r149, %r148;
	ld.shared.f32 	%f31, [%r150];
	shl.b32 	%r151, %r146, 2;
	add.s32 	%r152, %r149, %r151;
	st.shared.f32 	[%r152], %f31;
	add.s32 	%r153, %r150, %r2;
	ld.shared.f32 	%f32, [%r153];
	add.s32 	%r154, %r152, %r2;
	st.shared.f32 	[%r154], %f32;
	add.s32 	%r155, %r153, %r2;
	ld.shared.u32 	%r156, [%r155];
	add.s32 	%r157, %r154, %r2;
	st.shared.u32 	[%r157], %r156;
$L__BB1_27:
	bar.sync 	0;
	setp.lt.u32 	%p23, %r202, %r1;
	@%p23 bra 	$L__BB1_15;
$L__BB1_28:
	setp.lt.s32 	%p24, %r48, 1;
	setp.ne.s32 	%p25, %r3, 0;
	or.pred  	%p26, %p25, %p24;
	@%p26 bra 	$L__BB1_40;
	setp.lt.u32 	%p27, %r48, 8;
	mov.b32 	%r211, 0;
	@%p27 bra 	$L__BB1_32;
	and.b32  	%r211, %r48, 2147483640;
	neg.s32 	%r209, %r211;
	shl.b32 	%r34, %r49, 5;
	mul.wide.u32 	%rd26, %r4, 4;
	add.s64 	%rd27, %rd26, 16;
	add.s64 	%rd56, %rd3, %rd27;
	add.s64 	%rd55, %rd2, %rd27;
	add.s64 	%rd54, %rd1, %rd27;
$L__BB1_31:
	.pragma "nounroll";
	ld.shared.v4.f32 	{%f33, %f34, %f35, %f36}, [%r208];
	st.global.f32 	[%rd56+-16], %f33;
	add.s32 	%r162, %r208, %r2;
	ld.shared.v4.f32 	{%f37, %f38, %f39, %f40}, [%r162];
	st.global.f32 	[%rd55+-16], %f37;
	add.s32 	%r163, %r208, %r34;
	ld.shared.v4.u32 	{%r164, %r165, %r166, %r167}, [%r163];
	st.global.u32 	[%rd54+-16], %r164;
	st.global.f32 	[%rd56+-12], %f34;
	st.global.f32 	[%rd55+-12], %f38;
	st.global.u32 	[%rd54+-12], %r165;
	st.global.f32 	[%rd56+-8], %f35;
	st.global.f32 	[%rd55+-8], %f39;
	st.global.u32 	[%rd54+-8], %r166;
	st.global.f32 	[%rd56+-4], %f36;
	st.global.f32 	[%rd55+-4], %f40;
	st.global.u32 	[%rd54+-4], %r167;
	ld.shared.v4.f32 	{%f41, %f42, %f43, %f44}, [%r208+16];
	st.global.f32 	[%rd56], %f41;
	ld.shared.v4.f32 	{%f45, %f46, %f47, %f48}, [%r162+16];
	st.global.f32 	[%rd55], %f45;
	ld.shared.v4.u32 	{%r168, %r169, %r170, %r171}, [%r163+16];
	st.global.u32 	[%rd54], %r168;
	st.global.f32 	[%rd56+4], %f42;
	st.global.f32 	[%rd55+4], %f46;
	st.global.u32 	[%rd54+4], %r169;
	st.global.f32 	[%rd56+8], %f43;
	st.global.f32 	[%rd55+8], %f47;
	st.global.u32 	[%rd54+8], %r170;
	st.global.f32 	[%rd56+12], %f44;
	st.global.f32 	[%rd55+12], %f48;
	st.global.u32 	[%rd54+12], %r171;
	add.s32 	%r209, %r209, 8;
	add.s32 	%r208, %r208, 32;
	add.s64 	%rd56, %rd56, 32;
	add.s64 	%rd55, %rd55, 32;
	add.s64 	%rd54, %rd54, 32;
	setp.ne.s32 	%p28, %r209, 0;
	@%p28 bra 	$L__BB1_31;
$L__BB1_32:
	and.b32  	%r41, %r48, 7;
	setp.eq.s32 	%p29, %r41, 0;
	@%p29 bra 	$L__BB1_40;
	and.b32  	%r42, %r48, 3;
	setp.lt.u32 	%p30, %r41, 4;
	@%p30 bra 	$L__BB1_35;
	shl.b32 	%r172, %r211, 2;
	mov.u32 	%r173, sdata;
	add.s32 	%r174, %r173, %r172;
	ld.shared.f32 	%f49, [%r174];
	add.s32 	%r175, %r211, %r4;
	mul.wide.u32 	%rd28, %r175, 4;
	add.s64 	%rd29, %rd3, %rd28;
	st.global.f32 	[%rd29], %f49;
	add.s32 	%r176, %r174, %r2;
	ld.shared.f32 	%f50, [%r176];
	add.s64 	%rd30, %rd2, %rd28;
	st.global.f32 	[%rd30], %f50;
	add.s32 	%r177, %r176, %r2;
	ld.shared.u32 	%r178, [%r177];
	add.s64 	%rd31, %rd1, %rd28;
	st.global.u32 	[%rd31], %r178;
	ld.shared.f32 	%f51, [%r174+4];
	cvt.u64.u32 	%rd32, %r4;
	cvt.u64.u32 	%rd33, %r211;
	add.s64 	%rd34, %rd33, %rd32;
	shl.b64 	%rd35, %rd34, 2;
	add.s64 	%rd36, %rd3, %rd35;
	st.global.f32 	[%rd36+4], %f51;
	ld.shared.f32 	%f52, [%r176+4];
	add.s64 	%rd37, %rd2, %rd35;
	st.global.f32 	[%rd37+4], %f52;
	ld.shared.u32 	%r179, [%r177+4];
	add.s64 	%rd38, %rd1, %rd35;
	st.global.u32 	[%rd38+4], %r179;
	ld.shared.f32 	%f53, [%r174+8];
	st.global.f32 	[%rd36+8], %f53;
	ld.shared.f32 	%f54, [%r176+8];
	st.global.f32 	[%rd37+8], %f54;
	ld.shared.u32 	%r180, [%r177+8];
	st.global.u32 	[%rd38+8], %r180;
	ld.shared.f32 	%f55, [%r174+12];
	st.global.f32 	[%rd36+12], %f55;
	ld.shared.f32 	%f56, [%r176+12];
	st.global.f32 	[%rd37+12], %f56;
	ld.shared.u32 	%r181, [%r177+12];
	st.global.u32 	[%rd38+12], %r181;
	add.s32 	%r211, %r211, 4;
$L__BB1_35:
	setp.eq.s32 	%p31, %r42, 0;
	@%p31 bra 	$L__BB1_40;
	setp.eq.s32 	%p32, %r42, 1;
	@%p32 bra 	$L__BB1_38;
	shl.b32 	%r182, %r211, 2;
	mov.u32 	%r183, sdata;
	add.s32 	%r184, %r183, %r182;
	ld.shared.f32 	%f57, [%r184];
	add.s32 	%r185, %r211, %r4;
	mul.wide.u32 	%rd39, %r185, 4;
	add.s64 	%rd40, %rd3, %rd39;
	st.global.f32 	[%rd40], %f57;
	add.s32 	%r186, %r184, %r2;
	ld.shared.f32 	%f58, [%r186];
	add.s64 	%rd41, %rd2, %rd39;
	st.global.f32 	[%rd41], %f58;
	add.s32 	%r187, %r186, %r2;
	ld.shared.u32 	%r188, [%r187];
	add.s64 	%rd42, %rd1, %rd39;
	st.global.u32 	[%rd42], %r188;
	ld.shared.f32 	%f59, [%r184+4];
	cvt.u64.u32 	%rd43, %r4;
	cvt.u64.u32 	%rd44, %r211;
	add.s64 	%rd45, %rd44, %rd43;
	shl.b64 	%rd46, %rd45, 2;
	add.s64 	%rd47, %rd3, %rd46;
	st.global.f32 	[%rd47+4], %f59;
	ld.shared.f32 	%f60, [%r186+4];
	add.s64 	%rd48, %rd2, %rd46;
	st.global.f32 	[%rd48+4], %f60;
	ld.shared.u32 	%r189, [%r187+4];
	add.s64 	%rd49, %rd1, %rd46;
	st.global.u32 	[%rd49+4], %r189;
	add.s32 	%r211, %r211, 2;
$L__BB1_38:
	and.b32  	%r190, %r48, 1;
	setp.eq.b32 	%p33, %r190, 1;
	not.pred 	%p34, %p33;
	@%p34 bra 	$L__BB1_40;
	shl.b32 	%r191, %r211, 2;
	mov.u32 	%r192, sdata;
	add.s32 	%r193, %r192, %r191;
	ld.shared.f32 	%f61, [%r193];
	add.s32 	%r194, %r211, %r4;
	mul.wide.u32 	%rd50, %r194, 4;
	add.s64 	%rd51, %rd3, %rd50;
	st.global.f32 	[%rd51], %f61;
	add.s32 	%r195, %r193, %r2;
	ld.shared.f32 	%f62, [%r195];
	add.s64 	%rd52, %rd2, %rd50;
	st.global.f32 	[%rd52], %f62;
	add.s32 	%r196, %r195, %r2;
	ld.shared.u32 	%r197, [%r196];
	add.s64 	%rd53, %rd1, %rd50;
	st.global.u32 	[%rd53], %r197;
$L__BB1_40:
	ret;

}
	// .globl	_Z12reduceArraysiiPfS_Pi
.visible .entry _Z12reduceArraysiiPfS_Pi(
	.param .u32 _Z12reduceArraysiiPfS_Pi_param_0,
	.param .u32 _Z12reduceArraysiiPfS_Pi_param_1,
	.param .u64 .ptr .align 1 _Z12reduceArraysiiPfS_Pi_param_2,
	.param .u64 .ptr .align 1 _Z12reduceArraysiiPfS_Pi_param_3,
	.param .u64 .ptr .align 1 _Z12reduceArraysiiPfS_Pi_param_4
)
{
	.reg .pred 	%p<34>;
	.reg .b32 	%r<206>;
	.reg .b32 	%f<91>;
	.reg .b64 	%rd<115>;

	ld.param.u32 	%r48, [_Z12reduceArraysiiPfS_Pi_param_0];
	ld.param.u32 	%r47, [_Z12reduceArraysiiPfS_Pi_param_1];
	ld.param.u64 	%rd14, [_Z12reduceArraysiiPfS_Pi_param_2];
	ld.param.u64 	%rd15, [_Z12reduceArraysiiPfS_Pi_param_3];
	ld.param.u64 	%rd16, [_Z12reduceArraysiiPfS_Pi_param_4];
	cvta.to.global.u64 	%rd1, %rd16;
	cvta.to.global.u64 	%rd2, %rd15;
	cvta.to.global.u64 	%rd3, %rd14;
	mov.u32 	%r1, %ntid.x;
	mul.lo.s32 	%r49, %r1, %r47;
	shl.b32 	%r2, %r49, 4;
	mov.u32 	%r3, %tid.x;
	mov.u32 	%r4, %ctaid.x;
	mad.lo.s32 	%r5, %r4, %r1, %r3;
	setp.ge.u32 	%p1, %r5, %r48;
	@%p1 bra 	$L__BB2_40;
	setp.lt.s32 	%p2, %r47, 1;
	@%p2 bra 	$L__BB2_13;
	and.b32  	%r6, %r47, 7;
	setp.lt.u32 	%p3, %r47, 8;
	mov.b32 	%r194, 0;
	@%p3 bra 	$L__BB2_5;
	and.b32  	%r194, %r47, 2147483640;
	mov.b32 	%r192, 0;
	mov.u32 	%r55, data;
$L__BB2_4:
	.pragma "nounroll";
	add.s32 	%r52, %r192, %r5;
	mul.wide.u32 	%rd17, %r52, 4;
	add.s64 	%rd18, %rd3, %rd17;
	ld.global.f32 	%f1, [%rd18];
	add.s32 	%r53, %r192, %r3;
	shl.b32 	%r54, %r53, 2;
	add.s32 	%r56, %r55, %r54;
	st.shared.f32 	[%r56], %f1;
	add.s64 	%rd19, %rd2, %rd17;
	ld.global.f32 	%f2, [%rd19];
	add.s32 	%r57, %r56, %r2;
	st.shared.f32 	[%r57], %f2;
	add.s64 	%rd20, %rd1, %rd17;
	ld.global.u32 	%r58, [%rd20];
	add.s32 	%r59, %r57, %r2;
	st.shared.u32 	[%r59], %r58;
	add.s32 	%r60, %r52, 1;
	mul.wide.u32 	%rd21, %r60, 4;
	add.s64 	%rd22, %rd3, %rd21;
	ld.global.f32 	%f3, [%rd22];
	st.shared.f32 	[%r56+4], %f3;
	add.s64 	%rd23, %rd2, %rd21;
	ld.global.f32 	%f4, [%rd23];
	st.shared.f32 	[%r57+4], %f4;
	add.s64 	%rd24, %rd1, %rd21;
	ld.global.u32 	%r61, [%rd24];
	st.shared.u32 	[%r59+4], %r61;
	add.s32 	%r62, %r52, 2;
	mul.wide.u32 	%rd25, %r62, 4;
	add.s64 	%rd26, %rd3, %rd25;
	ld.global.f32 	%f5, [%rd26];
	st.shared.f32 	[%r56+8], %f5;
	add.s64 	%rd27, %rd2, %rd25;
	ld.global.f32 	%f6, [%rd27];
	st.shared.f32 	[%r57+8], %f6;
	add.s64 	%rd28, %rd1, %rd25;
	ld.global.u32 	%r63, [%rd28];
	st.shared.u32 	[%r59+8], %r63;
	add.s32 	%r64, %r52, 3;
	mul.wide.u32 	%rd29, %r64, 4;
	add.s64 	%rd30, %rd3, %rd29;
	ld.global.f32 	%f7, [%rd30];
	st.shared.f32 	[%r56+12], %f7;
	add.s64 	%rd31, %rd2, %rd29;
	ld.global.f32 	%f8, [%rd31];
	st.shared.f32 	[%r57+12], %f8;
	add.s64 	%rd32, %rd1, %rd29;
	ld.global.u32 	%r65, [%rd32];
	st.shared.u32 	[%r59+12], %r65;
	add.s32 	%r66, %r52, 4;
	mul.wide.u32 	%rd33, %r66, 4;
	add.s64 	%rd34, %rd3, %rd33;
	ld.global.f32 	%f9, [%rd34];
	st.shared.f32 	[%r56+16], %f9;
	add.s64 	%rd35, %rd2, %rd33;
	ld.global.f32 	%f10, [%rd35];
	st.shared.f32 	[%r57+16], %f10;
	add.s64 	%rd36, %rd1, %rd33;
	ld.global.u32 	%r67, [%rd36];
	st.shared.u32 	[%r59+16], %r67;
	add.s32 	%r68, %r52, 5;
	mul.wide.u32 	%rd37, %r68, 4;
	add.s64 	%rd38, %rd3, %rd37;
	ld.global.f32 	%f11, [%rd38];
	st.shared.f32 	[%r56+20], %f11;
	add.s64 	%rd39, %rd2, %rd37;
	ld.global.f32 	%f12, [%rd39];
	st.shared.f32 	[%r57+20], %f12;
	add.s64 	%rd40, %rd1, %rd37;
	ld.global.u32 	%r69, [%rd40];
	st.shared.u32 	[%r59+20], %r69;
	add.s32 	%r70, %r52, 6;
	mul.wide.u32 	%rd41, %r70, 4;
	add.s64 	%rd42, %rd3, %rd41;
	ld.global.f32 	%f13, [%rd42];
	st.shared.f32 	[%r56+24], %f13;
	add.s64 	%rd43, %rd2, %rd41;
	ld.global.f32 	%f14, [%rd43];
	st.shared.f32 	[%r57+24], %f14;
	add.s64 	%rd44, %rd1, %rd41;
	ld.global.u32 	%r71, [%rd44];
	st.shared.u32 	[%r59+24], %r71;
	add.s32 	%r72, %r52, 7;
	mul.wide.u32 	%rd45, %r72, 4;
	add.s64 	%rd46, %rd3, %rd45;
	ld.global.f32 	%f15, [%rd46];
	st.shared.f32 	[%r56+28], %f15;
	add.s64 	%rd47, %rd2, %rd45;
	ld.global.f32 	%f16, [%rd47];
	st.shared.f32 	[%r57+28], %f16;
	add.s64 	%rd48, %rd1, %rd45;
	ld.global.u32 	%r73, [%rd48];
	st.shared.u32 	[%r59+28], %r73;
	add.s32 	%r192, %r192, 8;
	setp.ne.s32 	%p4, %r192, %r194;
	@%p4 bra 	$L__BB2_4;
$L__BB2_5:
	setp.eq.s32 	%p5, %r6, 0;
	@%p5 bra 	$L__BB2_13;
	and.b32  	%r11, %r47, 3;
	setp.lt.u32 	%p6, %r6, 4;
	@%p6 bra 	$L__BB2_8;
	add.s32 	%r74, %r194, %r5;
	mul.wide.u32 	%rd49, %r74, 4;
	add.s64 	%rd50, %rd3, %rd49;
	ld.global.f32 	%f17, [%rd50];
	add.s32 	%r75, %r194, %r3;
	shl.b32 	%r76, %r75, 2;
	mov.u32 	%r77, data;
	add.s32 	%r78, %r77, %r76;
	st.shared.f32 	[%r78], %f17;
	add.s64 	%rd51, %rd2, %rd49;
	ld.global.f32 	%f18, [%rd51];
	add.s32 	%r79, %r78, %r2;
	st.shared.f32 	[%r79], %f18;
	add.s64 	%rd52, %rd1, %rd49;
	ld.global.u32 	%r80, [%rd52];
	add.s32 	%r81, %r79, %r2;
	st.shared.u32 	[%r81], %r80;
	add.s32 	%r82, %r74, 1;
	mul.wide.u32 	%rd53, %r82, 4;
	add.s64 	%rd54, %rd3, %rd53;
	ld.global.f32 	%f19, [%rd54];
	st.shared.f32 	[%r78+4], %f19;
	add.s64 	%rd55, %rd2, %rd53;
	ld.global.f32 	%f20, [%rd55];
	st.shared.f32 	[%r79+4], %f20;
	add.s64 	%rd56, %rd1, %rd53;
	ld.global.u32 	%r83, [%rd56];
	st.shared.u32 	[%r81+4], %r83;
	add.s32 	%r84, %r74, 2;
	mul.wide.u32 	%rd57, %r84, 4;
	add.s64 	%rd58, %rd3, %rd57;
	ld.global.f32 	%f21, [%rd58];
	st.shared.f32 	[%r78+8], %f21;
	add.s64 	%rd59, %rd2, %rd57;
	ld.global.f32 	%f22, [%rd59];
	st.shared.f32 	[%r79+8], %f22;
	add.s64 	%rd60, %rd1, %rd57;
	ld.global.u32 	%r85, [%rd60];
	st.shared.u32 	[%r81+8], %r85;
	add.s32 	%r86, %r74, 3;
	mul.wide.u32 	%rd61, %r86, 4;
	add.s64 	%rd62, %rd3, %rd61;
	ld.global.f32 	%f23, [%rd62];
	st.shared.f32 	[%r78+12], %f23;
	add.s64 	%rd63, %rd2, %rd61;
	ld.global.f32 	%f24, [%rd63];
	st.shared.f32 	[%r79+12], %f24;
	add.s64 	%rd64, %rd1, %rd61;
	ld.global.u32 	%r87, [%rd64];
	st.shared.u32 	[%r81+12], %r87;
	add.s32 	%r194, %r194, 4;
$L__BB2_8:
	setp.eq.s32 	%p7, %r11, 0;
	@%p7 bra 	$L__BB2_13;
	setp.eq.s32 	%p8, %r11, 1;
	@%p8 bra 	$L__BB2_11;
	add.s32 	%r88, %r194, %r5;
	mul.wide.u32 	%rd65, %r88, 4;
	add.s64 	%rd66, %rd3, %rd65;
	ld.global.f32 	%f25, [%rd66];
	add.s32 	%r89, %r194, %r3;
	shl.b32 	%r90, %r89, 2;
	mov.u32 	%r91, data;
	add.s32 	%r92, %r91, %r90;
	st.shared.f32 	[%r92], %f25;
	add.s64 	%rd67, %rd2, %rd65;
	ld.global.f32 	%f26, [%rd67];
	add.s32 	%r93, %r92, %r2;
	st.shared.f32 	[%r93], %f26;
	add.s64 	%rd68, %rd1, %rd65;
	ld.global.u32 	%r94, [%rd68];
	add.s32 	%r95, %r93, %r2;
	st.shared.u32 	[%r95], %r94;
	add.s32 	%r96, %r88, 1;
	mul.wide.u32 	%rd69, %r96, 4;
	add.s64 	%rd70, %rd3, %rd69;
	ld.global.f32 	%f27, [%rd70];
	st.shared.f32 	[%r92+4], %f27;
	add.s64 	%rd71, %rd2, %rd69;
	ld.global.f32 	%f28, [%rd71];
	st.shared.f32 	[%r93+4], %f28;
	add.s64 	%rd72, %rd1, %rd69;
	ld.global.u32 	%r97, [%rd72];
	st.shared.u32 	[%r95+4], %r97;
	add.s32 	%r194, %r194, 2;
$L__BB2_11:
	and.b32  	%r98, %r47, 1;
	setp.eq.b32 	%p9, %r98, 1;
	not.pred 	%p10, %p9;
	@%p10 bra 	$L__BB2_13;
	add.s32 	%r99, %r194, %r5;
	mul.wide.u32 	%rd73, %r99, 4;
	add.s64 	%rd74, %rd3, %rd73;
	ld.global.f32 	%f29, [%rd74];
	add.s32 	%r100, %r194, %r3;
	shl.b32 	%r101, %r100, 2;
	mov.u32 	%r102, data;
	add.s32 	%r103, %r102, %r101;
	st.shared.f32 	[%r103], %f29;
	add.s64 	%rd75, %rd2, %rd73;
	ld.global.f32 	%f30, [%rd75];
	add.s32 	%r104, %r103, %r2;
	st.shared.f32 	[%r104], %f30;
	add.s64 	%rd76, %rd1, %rd73;
	ld.global.u32 	%r105, [%rd76];
	add.s32 	%r106, %r104, %r2;
	st.shared.u32 	[%r106], %r105;
$L__BB2_13:
	bar.sync 	0;
	setp.lt.u32 	%p11, %r1, 2;
	@%p11 bra 	$L__BB2_28;
	and.b32  	%r16, %r47, 7;
	and.b32  	%r17, %r47, 3;
	and.b32  	%r18, %r47, 2147483640;
	and.b32  	%r19, %r47, 1;
	neg.s32 	%r20, %r18;
	shl.b32 	%r21, %r49, 5;
	shl.b32 	%r22, %r3, 2;
	mov.b32 	%r196, 1;
$L__BB2_15:
	mov.u32 	%r23, %r196;
	setp.lt.s32 	%p12, %r47, 1;
	shl.b32 	%r196, %r23, 1;
	add.s32 	%r109, %r196, -1;
	and.b32  	%r110, %r109, %r3;
	setp.ne.s32 	%p13, %r110, 0;
	or.pred  	%p14, %p13, %p12;
	@%p14 bra 	$L__BB2_27;
	setp.lt.u32 	%p15, %r47, 8;
	add.s32 	%r25, %r23, %r5;
	mov.b32 	%r200, 0;
	@%p15 bra 	$L__BB2_19;
	shl.b32 	%r26, %r25, 2;
	mov.u32 	%r197, data;
	mov.u32 	%r198, %r20;
$L__BB2_18:
	.pragma "nounroll";
	add.s32 	%r113, %r197, %r26;
	ld.shared.f32 	%f31, [%r113];
	add.s32 	%r114, %r197, %r22;
	st.shared.f32 	[%r114], %f31;
	add.s32 	%r115, %r2, %r26;
	add.s32 	%r116, %r197, %r115;
	ld.shared.f32 	%f32, [%r116];
	add.s32 	%r117, %r2, %r22;
	add.s32 	%r118, %r117, %r197;
	st.shared.f32 	[%r118], %f32;
	add.s32 	%r119, %r21, %r26;
	add.s32 	%r120, %r197, %r119;
	ld.shared.u32 	%r121, [%r120];
	add.s32 	%r122, %r21, %r22;
	add.s32 	%r123, %r197, %r122;
	st.shared.u32 	[%r123], %r121;
	ld.shared.f32 	%f33, [%r113+4];
	st.shared.f32 	[%r114+4], %f33;
	ld.shared.f32 	%f34, [%r116+4];
	st.shared.f32 	[%r118+4], %f34;
	ld.shared.u32 	%r124, [%r120+4];
	st.shared.u32 	[%r123+4], %r124;
	ld.shared.f32 	%f35, [%r113+8];
	st.shared.f32 	[%r114+8], %f35;
	ld.shared.f32 	%f36, [%r116+8];
	st.shared.f32 	[%r118+8], %f36;
	ld.shared.u32 	%r125, [%r120+8];
	st.shared.u32 	[%r123+8], %r125;
	ld.shared.f32 	%f37, [%r113+12];
	st.shared.f32 	[%r114+12], %f37;
	ld.shared.f32 	%f38, [%r116+12];
	st.shared.f32 	[%r118+12], %f38;
	ld.shared.u32 	%r126, [%r120+12];
	st.shared.u32 	[%r123+12], %r126;
	ld.shared.f32 	%f39, [%r113+16];
	st.shared.f32 	[%r114+16], %f39;
	ld.shared.f32 	%f40, [%r116+16];
	st.shared.f32 	[%r118+16], %f40;
	ld.shared.u32 	%r127, [%r120+16];
	st.shared.u32 	[%r123+16], %r127;
	ld.shared.f32 	%f41, [%r113+20];
	st.shared.f32 	[%r114+20], %f41;
	ld.shared.f32 	%f42, [%r116+20];
	st.shared.f32 	[%r118+20], %f42;
	ld.shared.u32 	%r128, [%r120+20];
	st.shared.u32 	[%r123+20], %r128;
	ld.shared.f32 	%f43, [%r113+24];
	st.shared.f32 	[%r114+24], %f43;
	ld.shared.f32 	%f44, [%r116+24];
	st.shared.f32 	[%r118+24], %f44;
	ld.shared.u32 	%r129, [%r120+24];
	st.shared.u32 	[%r123+24], %r129;
	ld.shared.f32 	%f45, [%r113+28];
	st.shared.f32 	[%r114+28], %f45;
	ld.shared.f32 	%f46, [%r116+28];
	st.shared.f32 	[%r118+28], %f46;
	ld.shared.u32 	%r130, [%r120+28];
	st.shared.u32 	[%r123+28], %r130;
	add.s32 	%r198, %r198, 8;
	add.s32 	%r197, %r197, 32;
	setp.ne.s32 	%p16, %r198, 0;
	mov.u32 	%r200, %r18;
	@%p16 bra 	$L__BB2_18;
$L__BB2_19:
	setp.eq.s32 	%p17, %r16, 0;
	@%p17 bra 	$L__BB2_27;
	add.s32 	%r131, %r16, -1;
	setp.lt.u32 	%p18, %r131, 3;
	@%p18 bra 	$L__BB2_22;
	add.s32 	%r132, %r25, %r200;
	shl.b32 	%r133, %r132, 2;
	mov.u32 	%r134, data;
	add.s32 	%r135, %r134, %r133;
	ld.shared.f32 	%f47, [%r135];
	add.s32 	%r136, %r200, %r3;
	shl.b32 	%r137, %r136, 2;
	add.s32 	%r138, %r134, %r137;
	st.shared.f32 	[%r138], %f47;
	add.s32 	%r139, %r135, %r2;
	ld.shared.f32 	%f48, [%r139];
	add.s32 	%r140, %r138, %r2;
	st.shared.f32 	[%r140], %f48;
	add.s32 	%r141, %r139, %r2;
	ld.shared.u32 	%r142, [%r141];
	add.s32 	%r143, %r140, %r2;
	st.shared.u32 	[%r143], %r142;
	ld.shared.f32 	%f49, [%r135+4];
	st.shared.f32 	[%r138+4], %f49;
	ld.shared.f32 	%f50, [%r139+4];
	st.shared.f32 	[%r140+4], %f50;
	ld.shared.u32 	%r144, [%r141+4];
	st.shared.u32 	[%r143+4], %r144;
	ld.shared.f32 	%f51, [%r135+8];
	st.shared.f32 	[%r138+8], %f51;
	ld.shared.f32 	%f52, [%r139+8];
	st.shared.f32 	[%r140+8], %f52;
	ld.shared.u32 	%r145, [%r141+8];
	st.shared.u32 	[%r143+8], %r145;
	ld.shared.f32 	%f53, [%r135+12];
	st.shared.f32 	[%r138+12], %f53;
	ld.shared.f32 	%f54, [%r139+12];
	st.shared.f32 	[%r140+12], %f54;
	ld.shared.u32 	%r146, [%r141+12];
	st.shared.u32 	[%r143+12], %r146;
	add.s32 	%r200, %r200, 4;
$L__BB2_22:
	setp.eq.s32 	%p19, %r17, 0;
	@%p19 bra 	$L__BB2_27;
	setp.eq.s32 	%p20, %r17, 1;
	@%p20 bra 	$L__BB2_25;
	add.s32 	%r147, %r25, %r200;
	shl.b32 	%r148, %r147, 2;
	mov.u32 	%r149, data;
	add.s32 	%r150, %r149, %r148;
	ld.shared.f32 	%f55, [%r150];
	add.s32 	%r151, %r200, %r3;
	shl.b32 	%r152, %r151, 2;
	add.s32 	%r153, %r149, %r152;
	st.shared.f32 	[%r153], %f55;
	add.s32 	%r154, %r150, %r2;
	ld.shared.f32 	%f56, [%r154];
	add.s32 	%r155, %r153, %r2;
	st.shared.f32 	[%r155], %f56;
	add.s32 	%r156, %r154, %r2;
	ld.shared.u32 	%r157, [%r156];
	add.s32 	%r158, %r155, %r2;
	st.shared.u32 	[%r158], %r157;
	ld.shared.f32 	%f57, [%r150+4];
	st.shared.f32 	[%r153+4], %f57;
	ld.shared.f32 	%f58, [%r154+4];
	st.shared.f32 	[%r155+4], %f58;
	ld.shared.u32 	%r159, [%r156+4];
	st.shared.u32 	[%r158+4], %r159;
	add.s32 	%r200, %r200, 2;
$L__BB2_25:
	setp.eq.s32 	%p21, %r19, 0;
	@%p21 bra 	$L__BB2_27;
	add.s32 	%r160, %r25, %r200;
	shl.b32 	%r161, %r160, 2;
	mov.u32 	%r162, data;
	add.s32 	%r163, %r162, %r161;
	ld.shared.f32 	%f59, [%r163];
	add.s32 	%r164, %r200, %r3;
	shl.b32 	%r165, %r164, 2;
	add.s32 	%r166, %r162, %r165;
	st.shared.f32 	[%r166], %f59;
	add.s32 	%r167, %r163, %r2;
	ld.shared.f32 	%f60, [%r167];
	add.s32 	%r168, %r166, %r2;
	st.shared.f32 	[%r168], %f60;
	add.s32 	%r169, %r167, %r2;
	ld.shared.u32 	%r170, [%r169];
	add.s32 	%r171, %r168, %r2;
	st.shared.u32 	[%r171], %r170;
$L__BB2_27:
	bar.sync 	0;
	setp.lt.u32 	%p22, %r196, %r1;
	@%p22 bra 	$L__BB2_15;
$L__BB2_28:
	setp.lt.s32 	%p23, %r47, 1;
	setp.ne.s32 	%p24, %r3, 0;
	or.pred  	%p25, %p24, %p23;
	@%p25 bra 	$L__BB2_40;
	and.b32  	%r36, %r47, 7;
	setp.lt.u32 	%p26, %r47, 8;
	mov.b32 	%r204, 0;
	@%p26 bra 	$L__BB2_32;
	and.b32  	%r204, %r47, 2147483640;
	neg.s32 	%r202, %r204;
	add.s64 	%rd114, %rd3, 16;
	add.s64 	%rd113, %rd2, 16;
	add.s64 	%rd112, %rd1, 28;
	mul.wide.u32 	%rd7, %r4, 4;
$L__BB2_31:
	.pragma "nounroll";
	ld.global.f32 	%f61, [%rd114+-16];
	add.s64 	%rd77, %rd114, %rd7;
	st.global.f32 	[%rd77+-16], %f61;
	ld.global.f32 	%f62, [%rd113+-16];
	add.s64 	%rd78, %rd113, %rd7;
	st.global.f32 	[%rd78+-16], %f62;
	ld.global.u32 	%r173, [%rd112+-28];
	add.s64 	%rd79, %rd112, %rd7;
	st.global.u32 	[%rd79+-28], %r173;
	ld.global.f32 	%f63, [%rd114+-12];
	st.global.f32 	[%rd77+-12], %f63;
	ld.global.f32 	%f64, [%rd113+-12];
	st.global.f32 	[%rd78+-12], %f64;
	ld.global.u32 	%r174, [%rd112+-24];
	st.global.u32 	[%rd79+-24], %r174;
	ld.global.f32 	%f65, [%rd114+-8];
	st.global.f32 	[%rd77+-8], %f65;
	ld.global.f32 	%f66, [%rd113+-8];
	st.global.f32 	[%rd78+-8], %f66;
	ld.global.u32 	%r175, [%rd112+-20];
	st.global.u32 	[%rd79+-20], %r175;
	ld.global.f32 	%f67, [%rd114+-4];
	st.global.f32 	[%rd77+-4], %f67;
	ld.global.f32 	%f68, [%rd113+-4];
	st.global.f32 	[%rd78+-4], %f68;
	ld.global.u32 	%r176, [%rd112+-16];
	st.global.u32 	[%rd79+-16], %r176;
	ld.global.f32 	%f69, [%rd114];
	st.global.f32 	[%rd77], %f69;
	ld.global.f32 	%f70, [%rd113];
	st.global.f32 	[%rd78], %f70;
	ld.global.u32 	%r177, [%rd112+-12];
	st.global.u32 	[%rd79+-12], %r177;
	ld.global.f32 	%f71, [%rd114+4];
	st.global.f32 	[%rd77+4], %f71;
	ld.global.f32 	%f72, [%rd113+4];
	st.global.f32 	[%rd78+4], %f72;
	ld.global.u32 	%r178, [%rd112+-8];
	st.global.u32 	[%rd79+-8], %r178;
	ld.global.f32 	%f73, [%rd114+8];
	st.global.f32 	[%rd77+8], %f73;
	ld.global.f32 	%f74, [%rd113+8];
	st.global.f32 	[%rd78+8], %f74;
	ld.global.u32 	%r179, [%rd112+-4];
	st.global.u32 	[%rd79+-4], %r179;
	ld.global.f32 	%f75, [%rd114+12];
	st.global.f32 	[%rd77+12], %f75;
	ld.global.f32 	%f76, [%rd113+12];
	st.global.f32 	[%rd78+12], %f76;
	ld.global.u32 	%r180, [%rd112];
	st.global.u32 	[%rd79], %r180;
	add.s32 	%r202, %r202, 8;
	add.s64 	%rd114, %rd114, 32;
	add.s64 	%rd113, %rd113, 32;
	add.s64 	%rd112, %rd112, 32;
	setp.ne.s32 	%p27, %r202, 0;
	@%p27 bra 	$L__BB2_31;
$L__BB2_32:
	setp.eq.s32 	%p28, %r36, 0;
	@%p28 bra 	$L__BB2_40;
	and.b32  	%r42, %r47, 3;
	setp.lt.u32 	%p29, %r36, 4;
	@%p29 bra 	$L__BB2_35;
	mul.wide.u32 	%rd80, %r204, 4;
	add.s64 	%rd81, %rd3, %rd80;
	ld.global.f32 	%f77, [%rd81];
	add.s32 	%r181, %r204, %r4;
	mul.wide.u32 	%rd82, %r181, 4;
	add.s64 	%rd83, %rd3, %rd82;
	st.global.f32 	[%rd83], %f77;
	add.s64 	%rd84, %rd2, %rd80;
	ld.global.f32 	%f78, [%rd84];
	add.s64 	%rd85, %rd2, %rd82;
	st.global.f32 	[%rd85], %f78;
	add.s64 	%rd86, %rd1, %rd80;
	ld.global.u32 	%r182, [%rd86];
	add.s64 	%rd87, %rd1, %rd82;
	st.global.u32 	[%rd87], %r182;
	ld.global.f32 	%f79, [%rd81+4];
	mul.wide.u32 	%rd88, %r4, 4;
	add.s64 	%rd89, %rd81, %rd88;
	st.global.f32 	[%rd89+4], %f79;
	ld.global.f32 	%f80, [%rd84+4];
	add.s64 	%rd90, %rd84, %rd88;
	st.global.f32 	[%rd90+4], %f80;
	ld.global.u32 	%r183, [%rd86+4];
	add.s64 	%rd91, %rd86, %rd88;
	st.global.u32 	[%rd91+4], %r183;
	ld.global.f32 	%f81, [%rd81+8];
	st.global.f32 	[%rd89+8], %f81;
	ld.global.f32 	%f82, [%rd84+8];
	st.global.f32 	[%rd90+8], %f82;
	ld.global.u32 	%r184, [%rd86+8];
	st.global.u32 	[%rd91+8], %r184;
	ld.global.f32 	%f83, [%rd81+12];
	st.global.f32 	[%rd89+12], %f83;
	ld.global.f32 	%f84, [%rd84+12];
	st.global.f32 	[%rd90+12], %f84;
	ld.global.u32 	%r185, [%rd86+12];
	st.global.u32 	[%rd91+12], %r185;
	add.s32 	%r204, %r204, 4;
$L__BB2_35:
	setp.eq.s32 	%p30, %r42, 0;
	@%p30 bra 	$L__BB2_40;
	setp.eq.s32 	%p31, %r42, 1;
	@%p31 bra 	$L__BB2_38;
	mul.wide.u32 	%rd92, %r204, 4;
	add.s64 	%rd93, %rd3, %rd92;
	ld.global.f32 	%f85, [%rd93];
	add.s32 	%r186, %r204, %r4;
	mul.wide.u32 	%rd94, %r186, 4;
	add.s64 	%rd95, %rd3, %rd94;
	st.global.f32 	[%rd95], %f85;
	add.s64 	%rd96, %rd2, %rd92;
	ld.global.f32 	%f86, [%rd96];
	add.s64 	%rd97, %rd2, %rd94;
	st.global.f32 	[%rd97], %f86;
	add.s64 	%rd98, %rd1, %rd92;
	ld.global.u32 	%r187, [%rd98];
	add.s64 	%rd99, %rd1, %rd94;
	st.global.u32 	[%rd99], %r187;
	ld.global.f32 	%f87, [%rd93+4];
	mul.wide.u32 	%rd100, %r4, 4;
	add.s64 	%rd101, %rd93, %rd100;
	st.global.f32 	[%rd101+4], %f87;
	ld.global.f32 	%f88, [%rd96+4];
	add.s64 	%rd102, %rd96, %rd100;
	st.global.f32 	[%rd102+4], %f88;
	ld.global.u32 	%r188, [%rd98+4];
	add.s64 	%rd103, %rd98, %rd100;
	st.global.u32 	[%rd103+4], %r188;
	add.s32 	%r204, %r204, 2;
$L__BB2_38:
	and.b32  	%r189, %r47, 1;
	setp.eq.b32 	%p32, %r189, 1;
	not.pred 	%p33, %p32;
	@%p33 bra 	$L__BB2_40;
	mul.wide.u32 	%rd104, %r204, 4;
	add.s64 	%rd105, %rd3, %rd104;
	ld.global.f32 	%f89, [%rd105];
	add.s32 	%r190, %r204, %r4;
	mul.wide.u32 	%rd106, %r190, 4;
	add.s64 	%rd107, %rd3, %rd106;
	st.global.f32 	[%rd107], %f89;
	add.s64 	%rd108, %rd2, %rd104;
	ld.global.f32 	%f90, [%rd108];
	add.s64 	%rd109, %rd2, %rd106;
	st.global.f32 	[%rd109], %f90;
	add.s64 	%rd110, %rd1, %rd104;
	ld.global.u32 	%r191, [%rd110];
	add.s64 	%rd111, %rd1, %rd106;
	st.global.u32 	[%rd111], %r191;
$L__BB2_40:
	ret;

}
	// .globl	_Z12updateArraysiPfS_PiS_S_S0_
.visible .entry _Z12updateArraysiPfS_PiS_S_S0_(
	.param .u32 _Z12updateArraysiPfS_PiS_S_S0__param_0,
	.param .u64 .ptr .align 1 _Z12updateArraysiPfS_PiS_S_S0__param_1,
	.param .u64 .ptr .align 1 _Z12updateArraysiPfS_PiS_S_S0__param_2,
	.param .u64 .ptr .align 1 _Z12updateArraysiPfS_PiS_S_S0__param_3,
	.param .u64 .ptr .align 1 _Z12updateArraysiPfS_PiS_S_S0__param_4,
	.param .u64 .ptr .align 1 _Z12updateArraysiPfS_PiS_S_S0__param_5,
	.param .u64 .ptr .align 1 _Z12updateArraysiPfS_PiS_S_S0__param_6
)
{
	.reg .pred 	%p<10>;
	.reg .b32 	%r<34>;
	.reg .b32 	%f<31>;
	.reg .b64 	%rd<58>;

	ld.param.u32 	%r12, [_Z12updateArraysiPfS_PiS_S_S0__param_0];
	ld.param.u64 	%rd25, [_Z12updateArraysiPfS_PiS_S_S0__param_1];
	ld.param.u64 	%rd26, [_Z12updateArraysiPfS_PiS_S_S0__param_2];
	ld.param.u64 	%rd27, [_Z12updateArraysiPfS_PiS_S_S0__param_3];
	ld.param.u64 	%rd28, [_Z12updateArraysiPfS_PiS_S_S0__param_4];
	ld.param.u64 	%rd29, [_Z12updateArraysiPfS_PiS_S_S0__param_5];
	ld.param.u64 	%rd30, [_Z12updateArraysiPfS_PiS_S_S0__param_6];
	cvta.to.global.u64 	%rd1, %rd30;
	cvta.to.global.u64 	%rd2, %rd27;
	cvta.to.global.u64 	%rd3, %rd29;
	cvta.to.global.u64 	%rd4, %rd26;
	cvta.to.global.u64 	%rd5, %rd28;
	cvta.to.global.u64 	%rd6, %rd25;
	setp.lt.s32 	%p1, %r12, 1;
	@%p1 bra 	$L__BB3_12;
	and.b32  	%r1, %r12, 7;
	setp.lt.u32 	%p2, %r12, 8;
	mov.b32 	%r32, 0;
	@%p2 bra 	$L__BB3_4;
	and.b32  	%r32, %r12, 2147483640;
	neg.s32 	%r30, %r32;
	add.s64 	%rd57, %rd6, 16;
	add.s64 	%rd56, %rd5, 16;
	add.s64 	%rd55, %rd4, 16;
	add.s64 	%rd54, %rd3, 16;
	add.s64 	%rd53, %rd2, 16;
	add.s64 	%rd52, %rd1, 16;
$L__BB3_3:
	.pragma "nounroll";
	ld.global.f32 	%f1, [%rd57+-16];
	st.global.f32 	[%rd56+-16], %f1;
	ld.global.f32 	%f2, [%rd55+-16];
	st.global.f32 	[%rd54+-16], %f2;
	ld.global.u32 	%r14, [%rd53+-16];
	st.global.u32 	[%rd52+-16], %r14;
	ld.global.f32 	%f3, [%rd57+-12];
	st.global.f32 	[%rd56+-12], %f3;
	ld.global.f32 	%f4, [%rd55+-12];
	st.global.f32 	[%rd54+-12], %f4;
	ld.global.u32 	%r15, [%rd53+-12];
	st.global.u32 	[%rd52+-12], %r15;
	ld.global.f32 	%f5, [%rd57+-8];
	st.global.f32 	[%rd56+-8], %f5;
	ld.global.f32 	%f6, [%rd55+-8];
	st.global.f32 	[%rd54+-8], %f6;
	ld.global.u32 	%r16, [%rd53+-8];
	st.global.u32 	[%rd52+-8], %r16;
	ld.global.f32 	%f7, [%rd57+-4];
	st.global.f32 	[%rd56+-4], %f7;
	ld.global.f32 	%f8, [%rd55+-4];
	st.global.f32 	[%rd54+-4], %f8;
	ld.global.u32 	%r17, [%rd53+-4];
	st.global.u32 	[%rd52+-4], %r17;
	ld.global.f32 	%f9, [%rd57];
	st.global.f32 	[%rd56], %f9;
	ld.global.f32 	%f10, [%rd55];
	st.global.f32 	[%rd54], %f10;
	ld.global.u32 	%r18, [%rd53];
	st.global.u32 	[%rd52], %r18;
	ld.global.f32 	%f11, [%rd57+4];
	st.global.f32 	[%rd56+4], %f11;
	ld.global.f32 	%f12, [%rd55+4];
	st.global.f32 	[%rd54+4], %f12;
	ld.global.u32 	%r19, [%rd53+4];
	st.global.u32 	[%rd52+4], %r19;
	ld.global.f32 	%f13, [%rd57+8];
	st.global.f32 	[%rd56+8], %f13;
	ld.global.f32 	%f14, [%rd55+8];
	st.global.f32 	[%rd54+8], %f14;
	ld.global.u32 	%r20, [%rd53+8];
	st.global.u32 	[%rd52+8], %r20;
	ld.global.f32 	%f15, [%rd57+12];
	st.global.f32 	[%rd56+12], %f15;
	ld.global.f32 	%f16, [%rd55+12];
	st.global.f32 	[%rd54+12], %f16;
	ld.global.u32 	%r21, [%rd53+12];
	st.global.u32 	[%rd52+12], %r21;
	add.s32 	%r30, %r30, 8;
	add.s64 	%rd57, %rd57, 32;
	add.s64 	%rd56, %rd56, 32;
	add.s64 	%rd55, %rd55, 32;
	add.s64 	%rd54, %rd54, 32;
	add.s64 	%rd53, %rd53, 32;
	add.s64 	%rd52, %rd52, 32;
	setp.ne.s32 	%p3, %r30, 0;
	@%p3 bra 	$L__BB3_3;
$L__BB3_4:
	setp.eq.s32 	%p4, %r1, 0;
	@%p4 bra 	$L__BB3_12;
	and.b32  	%r7, %r12, 3;
	setp.lt.u32 	%p5, %r1, 4;
	@%p5 bra 	$L__BB3_7;
	mul.wide.u32 	%rd31, %r32, 4;
	add.s64 	%rd32, %rd6, %rd31;
	ld.global.f32 	%f17, [%rd32];
	add.s64 	%rd33, %rd5, %rd31;
	st.global.f32 	[%rd33], %f17;
	add.s64 	%rd34, %rd4, %rd31;
	ld.global.f32 	%f18, [%rd34];
	add.s64 	%rd35, %rd3, %rd31;
	st.global.f32 	[%rd35], %f18;
	add.s64 	%rd36, %rd2, %rd31;
	ld.global.u32 	%r22, [%rd36];
	add.s64 	%rd37, %rd1, %rd31;
	st.global.u32 	[%rd37], %r22;
	ld.global.f32 	%f19, [%rd32+4];
	st.global.f32 	[%rd33+4], %f19;
	ld.global.f32 	%f20, [%rd34+4];
	st.global.f32 	[%rd35+4], %f20;
	ld.global.u32 	%r23, [%rd36+4];
	st.global.u32 	[%rd37+4], %r23;
	ld.global.f32 	%f21, [%rd32+8];
	st.global.f32 	[%rd33+8], %f21;
	ld.global.f32 	%f22, [%rd34+8];
	st.global.f32 	[%rd35+8], %f22;
	ld.global.u32 	%r24, [%rd36+8];
	st.global.u32 	[%rd37+8], %r24;
	ld.global.f32 	%f23, [%rd32+12];
	st.global.f32 	[%rd33+12], %f23;
	ld.global.f32 	%f24, [%rd34+12];
	st.global.f32 	[%rd35+12], %f24;
	ld.global.u32 	%r25, [%rd36+12];
	st.global.u32 	[%rd37+12], %r25;
	add.s32 	%r32, %r32, 4;
$L__BB3_7:
	setp.eq.s32 	%p6, %r7, 0;
	@%p6 bra 	$L__BB3_12;
	setp.eq.s32 	%p7, %r7, 1;
	@%p7 bra 	$L__BB3_10;
	mul.wide.u32 	%rd38, %r32, 4;
	add.s64 	%rd39, %rd6, %rd38;
	ld.global.f32 	%f25, [%rd39];
	add.s64 	%rd40, %rd5, %rd38;
	st.global.f32 	[%rd40], %f25;
	add.s64 	%rd41, %rd4, %rd38;
	ld.global.f32 	%f26, [%rd41];
	add.s64 	%rd42, %rd3, %rd38;
	st.global.f32 	[%rd42], %f26;
	add.s64 	%rd43, %rd2, %rd38;
	ld.global.u32 	%r26, [%rd43];
	add.s64 	%rd44, %rd1, %rd38;
	st.global.u32 	[%rd44], %r26;
	ld.global.f32 	%f27, [%rd39+4];
	st.global.f32 	[%rd40+4], %f27;
	ld.global.f32 	%f28, [%rd41+4];
	st.global.f32 	[%rd42+4], %f28;
	ld.global.u32 	%r27, [%rd43+4];
	st.global.u32 	[%rd44+4], %r27;
	add.s32 	%r32, %r32, 2;
$L__BB3_10:
	and.b32  	%r28, %r12, 1;
	setp.eq.b32 	%p8, %r28, 1;
	not.pred 	%p9, %p8;
	@%p9 bra 	$L__BB3_12;
	mul.wide.u32 	%rd45, %r32, 4;
	add.s64 	%rd46, %rd6, %rd45;
	ld.global.f32 	%f29, [%rd46];
	add.s64 	%rd47, %rd5, %rd45;
	st.global.f32 	[%rd47], %f29;
	add.s64 	%rd48, %rd4, %rd45;
	ld.global.f32 	%f30, [%rd48];
	add.s64 	%rd49, %rd3, %rd45;
	st.global.f32 	[%rd49], %f30;
	add.s64 	%rd50, %rd2, %rd45;
	ld.global.u32 	%r29, [%rd50];
	add.s64 	%rd51, %rd1, %rd45;
	st.global.u32 	[%rd51], %r29;
$L__BB3_12:
	ret;

}
	// .globl	_Z22divideSumClusterPointsiPfS_Pi
.visible .entry _Z22divideSumClusterPointsiPfS_Pi(
	.param .u32 _Z22divideSumClusterPointsiPfS_Pi_param_0,
	.param .u64 .ptr .align 1 _Z22divideSumClusterPointsiPfS_Pi_param_1,
	.param .u64 .ptr .align 1 _Z22divideSumClusterPointsiPfS_Pi_param_2,
	.param .u64 .ptr .align 1 _Z22divideSumClusterPointsiPfS_Pi_param_3
)
{
	.reg .pred 	%p<2>;
	.reg .b32 	%r<8>;
	.reg .b32 	%f<7>;
	.reg .b64 	%rd<11>;

	ld.param.u32 	%r2, [_Z22divideSumClusterPointsiPfS_Pi_param_0];
	ld.param.u64 	%rd1, [_Z22divideSumClusterPointsiPfS_Pi_param_1];
	ld.param.u64 	%rd2, [_Z22divideSumClusterPointsiPfS_Pi_param_2];
	ld.param.u64 	%rd3, [_Z22divideSumClusterPointsiPfS_Pi_param_3];
	mov.u32 	%r3, %ctaid.x;
	mov.u32 	%r4, %ntid.x;
	mov.u32 	%r5, %tid.x;
	mad.lo.s32 	%r1, %r3, %r4, %r5;
	setp.ge.s32 	%p1, %r1, %r2;
	@%p1 bra 	$L__BB4_2;
	cvta.to.global.u64 	%rd4, %rd1;
	cvta.to.global.u64 	%rd5, %rd3;
	cvta.to.global.u64 	%rd6, %rd2;
	mul.wide.s32 	%rd7, %r1, 4;
	add.s64 	%rd8, %rd4, %rd7;
	ld.global.f32 	%f1, [%rd8];
	add.s64 	%rd9, %rd5, %rd7;
	ld.global.u32 	%r6, [%rd9];
	cvt.rn.f32.s32 	%f2, %r6;
	div.rn.f32 	%f3, %f1, %f2;
	st.global.f32 	[%rd8], %f3;
	add.s64 	%rd10, %rd6, %rd7;
	ld.global.f32 	%f4, [%rd10];
	ld.global.u32 	%r7, [%rd9];
	cvt.rn.f32.s32 	%f5, %r7;
	div.rn.f32 	%f6, %f4, %f5;
	st.global.f32 	[%rd10], %f6;
$L__BB4_2:
	ret;

}
	// .globl	_Z18calculate_clustersiiPfS_PiS_S_
.visible .entry _Z18calculate_clustersiiPfS_PiS_S_(
	.param .u32 _Z18calculate_clustersiiPfS_PiS_S__param_0,
	.param .u32 _Z18calculate_clustersiiPfS_PiS_S__param_1,
	.param .u64 .ptr .align 1 _Z18calculate_clustersiiPfS_PiS_S__param_2,
	.param .u64 .ptr .align 1 _Z18calculate_clustersiiPfS_PiS_S__param_3,
	.param .u64 .ptr .align 1 _Z18calculate_clustersiiPfS_PiS_S__param_4,
	.param .u64 .ptr .align 1 _Z18calculate_clustersiiPfS_PiS_S__param_5,
	.param .u64 .ptr .align 1 _Z18calculate_clustersiiPfS_PiS_S__param_6
)
{
	.reg .pred 	%p<56>;
	.reg .b32 	%r<74>;
	.reg .b32 	%f<117>;
	.reg .b64 	%rd<33>;

	ld.param.u32 	%r25, [_Z18calculate_clustersiiPfS_PiS_S__param_0];
	ld.param.u32 	%r24, [_Z18calculate_clustersiiPfS_PiS_S__param_1];
	ld.param.u64 	%rd10, [_Z18calculate_clustersiiPfS_PiS_S__param_2];
	ld.param.u64 	%rd11, [_Z18calculate_clustersiiPfS_PiS_S__param_3];
	ld.param.u64 	%rd12, [_Z18calculate_clustersiiPfS_PiS_S__param_4];
	ld.param.u64 	%rd13, [_Z18calculate_clustersiiPfS_PiS_S__param_5];
	ld.param.u64 	%rd14, [_Z18calculate_clustersiiPfS_PiS_S__param_6];
	cvta.to.global.u64 	%rd1, %rd14;
	cvta.to.global.u64 	%rd2, %rd13;
	mov.u32 	%r26, %ctaid.x;
	mov.u32 	%r27, %ntid.x;
	mov.u32 	%r28, %tid.x;
	mad.lo.s32 	%r1, %r26, %r27, %r28;
	setp.ge.s32 	%p1, %r1, %r25;
	@%p1 bra 	$L__BB5_15;
	cvta.to.global.u64 	%rd15, %rd10;
	cvta.to.global.u64 	%rd16, %rd11;
	mul.wide.s32 	%rd17, %r1, 4;
	add.s64 	%rd18, %rd15, %rd17;
	ld.global.f32 	%f1, [%rd18];
	add.s64 	%rd19, %rd16, %rd17;
	ld.global.f32 	%f2, [%rd19];
	setp.lt.s32 	%p2, %r24, 1;
	mov.b32 	%r73, -1;
	@%p2 bra 	$L__BB5_13;
	and.b32  	%r2, %r24, 7;
	setp.lt.u32 	%p3, %r24, 8;
	mov.b32 	%r73, -1;
	mov.f32 	%f114, 0fBF800000;
	mov.b32 	%r68, 0;
	@%p3 bra 	$L__BB5_5;
	and.b32  	%r68, %r24, 2147483640;
	add.s64 	%rd32, %rd2, 16;
	add.s64 	%rd31, %rd1, 16;
	mov.b32 	%r73, -1;
	mov.f32 	%f114, 0fBF800000;
	mov.b32 	%r62, 0;
$L__BB5_4:
	.pragma "nounroll";
	ld.global.f32 	%f12, [%rd32+-16];
	ld.global.f32 	%f13, [%rd31+-16];
	sub.f32 	%f14, %f12, %f1;
	sub.f32 	%f15, %f13, %f2;
	mul.f32 	%f16, %f15, %f15;
	fma.rn.f32 	%f17, %f14, %f14, %f16;
	setp.lt.f32 	%p4, %f17, %f114;
	setp.lt.f32 	%p5, %f114, 0f00000000;
	or.pred  	%p6, %p5, %p4;
	selp.b32 	%r35, %r62, %r73, %p6;
	selp.f32 	%f18, %f17, %f114, %p6;
	ld.global.f32 	%f19, [%rd32+-12];
	ld.global.f32 	%f20, [%rd31+-12];
	sub.f32 	%f21, %f19, %f1;
	sub.f32 	%f22, %f20, %f2;
	mul.f32 	%f23, %f22, %f22;
	fma.rn.f32 	%f24, %f21, %f21, %f23;
	setp.lt.f32 	%p7, %f24, %f18;
	setp.lt.f32 	%p8, %f18, 0f00000000;
	or.pred  	%p9, %p8, %p7;
	add.s32 	%r36, %r62, 1;
	selp.b32 	%r37, %r36, %r35, %p9;
	selp.f32 	%f25, %f24, %f18, %p9;
	ld.global.f32 	%f26, [%rd32+-8];
	ld.global.f32 	%f27, [%rd31+-8];
	sub.f32 	%f28, %f26, %f1;
	sub.f32 	%f29, %f27, %f2;
	mul.f32 	%f30, %f29, %f29;
	fma.rn.f32 	%f31, %f28, %f28, %f30;
	setp.lt.f32 	%p10, %f31, %f25;
	setp.lt.f32 	%p11, %f25, 0f00000000;
	or.pred  	%p12, %p11, %p10;
	add.s32 	%r38, %r62, 2;
	selp.b32 	%r39, %r38, %r37, %p12;
	selp.f32 	%f32, %f31, %f25, %p12;
	ld.global.f32 	%f33, [%rd32+-4];
	ld.global.f32 	%f34, [%rd31+-4];
	sub.f32 	%f35, %f33, %f1;
	sub.f32 	%f36, %f34, %f2;
	mul.f32 	%f37, %f36, %f36;
	fma.rn.f32 	%f38, %f35, %f35, %f37;
	setp.lt.f32 	%p13, %f38, %f32;
	setp.lt.f32 	%p14, %f32, 0f00000000;
	or.pred  	%p15, %p14, %p13;
	add.s32 	%r40, %r62, 3;
	selp.b32 	%r41, %r40, %r39, %p15;
	selp.f32 	%f39, %f38, %f32, %p15;
	ld.global.f32 	%f40, [%rd32];
	ld.global.f32 	%f41, [%rd31];
	sub.f32 	%f42, %f40, %f1;
	sub.f32 	%f43, %f41, %f2;
	mul.f32 	%f44, %f43, %f43;
	fma.rn.f32 	%f45, %f42, %f42, %f44;
	setp.lt.f32 	%p16, %f45, %f39;
	setp.lt.f32 	%p17, %f39, 0f00000000;
	or.pred  	%p18, %p17, %p16;
	add.s32 	%r42, %r62, 4;
	selp.b32 	%r43, %r42, %r41, %p18;
	selp.f32 	%f46, %f45, %f39, %p18;
	ld.global.f32 	%f47, [%rd32+4];
	ld.global.f32 	%f48, [%rd31+4];
	sub.f32 	%f49, %f47, %f1;
	sub.f32 	%f50, %f48, %f2;
	mul.f32 	%f51, %f50, %f50;
	fma.rn.f32 	%f52, %f49, %f49, %f51;
	setp.lt.f32 	%p19, %f52, %f46;
	setp.lt.f32 	%p20, %f46, 0f00000000;
	or.pred  	%p21, %p20, %p19;
	add.s32 	%r44, %r62, 5;
	selp.b32 	%r45, %r44, %r43, %p21;
	selp.f32 	%f53, %f52, %f46, %p21;
	ld.global.f32 	%f54, [%rd32+8];
	ld.global.f32 	%f55, [%rd31+8];
	sub.f32 	%f56, %f54, %f1;
	sub.f32 	%f57, %f55, %f2;
	mul.f32 	%f58, %f57, %f57;
	fma.rn.f32 	%f59, %f56, %f56, %f58;
	setp.lt.f32 	%p22, %f59, %f53;
	setp.lt.f32 	%p23, %f53, 0f00000000;
	or.pred  	%p24, %p23, %p22;
	add.s32 	%r46, %r62, 6;
	selp.b32 	%r47, %r46, %r45, %p24;
	selp.f32 	%f60, %f59, %f53, %p24;
	ld.global.f32 	%f61, [%rd32+12];
	ld.global.f32 	%f62, [%rd31+12];
	sub.f32 	%f63, %f61, %f1;
	sub.f32 	%f64, %f62, %f2;
	mul.f32 	%f65, %f64, %f64;
	fma.rn.f32 	%f66, %f63, %f63, %f65;
	setp.lt.f32 	%p25, %f66, %f60;
	setp.lt.f32 	%p26, %f60, 0f00000000;
	or.pred  	%p27, %p26, %p25;
	add.s32 	%r48, %r62, 7;
	selp.b32 	%r73, %r48, %r47, %p27;
	selp.f32 	%f114, %f66, %f60, %p27;
	add.s64 	%rd32, %rd32, 32;
	add.s64 	%rd31, %rd31, 32;
	add.s32 	%r62, %r62, 8;
	setp.ne.s32 	%p28, %r62, %r68;
	@%p28 bra 	$L__BB5_4;
$L__BB5_5:
	setp.eq.s32 	%p29, %r2, 0;
	@%p29 bra 	$L__BB5_13;
	and.b32  	%r11, %r24, 3;
	setp.lt.u32 	%p30, %r2, 4;
	@%p30 bra 	$L__BB5_8;
	mul.wide.u32 	%rd20, %r68, 4;
	add.s64 	%rd21, %rd2, %rd20;
	ld.global.f32 	%f67, [%rd21];
	add.s64 	%rd22, %rd1, %rd20;
	ld.global.f32 	%f68, [%rd22];
	sub.f32 	%f69, %f67, %f1;
	sub.f32 	%f70, %f68, %f2;
	mul.f32 	%f71, %f70, %f70;
	fma.rn.f32 	%f72, %f69, %f69, %f71;
	setp.lt.f32 	%p31, %f72, %f114;
	setp.lt.f32 	%p32, %f114, 0f00000000;
	or.pred  	%p33, %p32, %p31;
	selp.b32 	%r50, %r68, %r73, %p33;
	selp.f32 	%f73, %f72, %f114, %p33;
	add.s32 	%r51, %r68, 1;
	ld.global.f32 	%f74, [%rd21+4];
	ld.global.f32 	%f75, [%rd22+4];
	sub.f32 	%f76, %f74, %f1;
	sub.f32 	%f77, %f75, %f2;
	mul.f32 	%f78, %f77, %f77;
	fma.rn.f32 	%f79, %f76, %f76, %f78;
	setp.lt.f32 	%p34, %f79, %f73;
	setp.lt.f32 	%p35, %f73, 0f00000000;
	or.pred  	%p36, %p35, %p34;
	selp.b32 	%r52, %r51, %r50, %p36;
	selp.f32 	%f80, %f79, %f73, %p36;
	add.s32 	%r53, %r68, 2;
	ld.global.f32 	%f81, [%rd21+8];
	ld.global.f32 	%f82, [%rd22+8];
	sub.f32 	%f83, %f81, %f1;
	sub.f32 	%f84, %f82, %f2;
	mul.f32 	%f85, %f84, %f84;
	fma.rn.f32 	%f86, %f83, %f83, %f85;
	setp.lt.f32 	%p37, %f86, %f80;
	setp.lt.f32 	%p38, %f80, 0f00000000;
	or.pred  	%p39, %p38, %p37;
	selp.b32 	%r54, %r53, %r52, %p39;
	selp.f32 	%f87, %f86, %f80, %p39;
	add.s32 	%r55, %r68, 3;
	ld.global.f32 	%f88, [%rd21+12];
	ld.global.f32 	%f89, [%rd22+12];
	sub.f32 	%f90, %f88, %f1;
	sub.f32 	%f91, %f89, %f2;
	mul.f32 	%f92, %f91, %f91;
	fma.rn.f32 	%f93, %f90, %f90, %f92;
	setp.lt.f32 	%p40, %f93, %f87;
	setp.lt.f32 	%p41, %f87, 0f00000000;
	or.pred  	%p42, %p41, %p40;
	selp.b32 	%r73, %r55, %r54, %p42;
	selp.f32 	%f114, %f93, %f87, %p42;
	add.s32 	%r68, %r68, 4;
$L__BB5_8:
	setp.eq.s32 	%p43, %r11, 0;
	@%p43 bra 	$L__BB5_13;
	setp.eq.s32 	%p44, %r11, 1;
	@%p44 bra 	$L__BB5_11;
	mul.wide.u32 	%rd23, %r68, 4;
	add.s64 	%rd24, %rd2, %rd23;
	ld.global.f32 	%f94, [%rd24];
	add.s64 	%rd25, %rd1, %rd23;
	ld.global.f32 	%f95, [%rd25];
	sub.f32 	%f96, %f94, %f1;
	sub.f32 	%f97, %f95, %f2;
	mul.f32 	%f98, %f97, %f97;
	fma.rn.f32 	%f99, %f96, %f96, %f98;
	setp.lt.f32 	%p45, %f99, %f114;
	setp.lt.f32 	%p46, %f114, 0f00000000;
	or.pred  	%p47, %p46, %p45;
	selp.b32 	%r57, %r68, %r73, %p47;
	selp.f32 	%f100, %f99, %f114, %p47;
	add.s32 	%r58, %r68, 1;
	ld.global.f32 	%f101, [%rd24+4];
	ld.global.f32 	%f102, [%rd25+4];
	sub.f32 	%f103, %f101, %f1;
	sub.f32 	%f104, %f102, %f2;
	mul.f32 	%f105, %f104, %f104;
	fma.rn.f32 	%f106, %f103, %f103, %f105;
	setp.lt.f32 	%p48, %f106, %f100;
	setp.lt.f32 	%p49, %f100, 0f00000000;
	or.pred  	%p50, %p49, %p48;
	selp.b32 	%r73, %r58, %r57, %p50;
	selp.f32 	%f114, %f106, %f100, %p50;
	add.s32 	%r68, %r68, 2;
$L__BB5_11:
	and.b32  	%r59, %r24, 1;
	setp.eq.b32 	%p51, %r59, 1;
	not.pred 	%p52, %p51;
	@%p52 bra 	$L__BB5_13;
	mul.wide.u32 	%rd26, %r68, 4;
	add.s64 	%rd27, %rd2, %rd26;
	ld.global.f32 	%f107, [%rd27];
	add.s64 	%rd28, %rd1, %rd26;
	ld.global.f32 	%f108, [%rd28];
	sub.f32 	%f109, %f107, %f1;
	sub.f32 	%f110, %f108, %f2;
	mul.f32 	%f111, %f110, %f110;
	fma.rn.f32 	%f112, %f109, %f109, %f111;
	setp.lt.f32 	%p53, %f112, %f114;
	setp.lt.f32 	%p54, %f114, 0f00000000;
	selp.b32 	%r60, %r68, %r73, %p53;
	selp.b32 	%r73, %r68, %r60, %p54;
$L__BB5_13:
	cvta.to.global.u64 	%rd29, %rd12;
	add.s64 	%rd9, %rd29, %rd17;
	ld.global.u32 	%r61, [%rd9];
	setp.eq.s32 	%p55, %r61, %r73;
	@%p55 bra 	$L__BB5_15;
	st.global.u32 	[%rd9], %r73;
$L__BB5_15:
	ret;

}


// ===== COMPILED SASS (sm_100) =====

	.target	sm_100

	.elftype	@"ET_EXEC"


//--------------------- .note.nv.tkinfo           --------------------------
	.section	.note.nv.tkinfo,"",@"SHT_NOTE"
	.sectionflags	@"SHF_NOTE_NV_TKINFO"
	.tkinfo
        /*0018*/ 	.word	0x00000002
        /*0030*/ 	.string	""
        /*0030*/ 	.string	"ptxas"
        /*0030*/ 	.string	"Cuda compilation tools, release 13.0, V13.0.88"
        /*0030*/ 	.string	"Build cuda_13.0.r13.0/compiler.36424714_0"
        /*0030*/ 	.string	"-arch sm_100 -m 64 "



//--------------------- .note.nv.cuinfo           --------------------------
	.section	.note.nv.cuinfo,"",@"SHT_NOTE"
	.sectionflags	@"SHF_NOTE_NV_CUINFO"
        /*0018*/ 	.short	0x0002
        /*001a*/ 	.short	0x0064
        /*001c*/ 	.short	0x0082
	.zero		2


//--------------------- .nv.info                  --------------------------
	.section	.nv.info,"",@"SHT_CUDA_INFO"
	.align	4


	//----- nvinfo : EIATTR_REGCOUNT
	.align		4
        /*0000*/ 	.byte	0x04, 0x2f
        /*0002*/ 	.short	(.L_1 - .L_0)
	.align		4
.L_0:
        /*0004*/ 	.word	index@(_Z11equalToZeroiPfS_Pi)
        /*0008*/ 	.word	0x0000000c


	//----- nvinfo : EIATTR_FRAME_SIZE
	.align		4
.L_1:
        /*000c*/ 	.byte	0x04, 0x11
        /*000e*/ 	.short	(.L_3 - .L_2)
	.align		4
.L_2:
        /*0010*/ 	.word	index@(_Z11equalToZeroiPfS_Pi)
        /*0014*/ 	.word	0x00000000


	//----- nvinfo : EIATTR_REGCOUNT
	.align		4
.L_3:
        /*0018*/ 	.byte	0x04, 0x2f
        /*001a*/ 	.short	(.L_5 - .L_4)
	.align		4
.L_4:
        /*001c*/ 	.word	index@(_Z16sumClusterPointsiiPfS_PiS_S_S0_)
        /*0020*/ 	.word	0x00000024


	//----- nvinfo : EIATTR_FRAME_SIZE
	.align		4
.L_5:
        /*0024*/ 	.byte	0x04, 0x11
        /*0026*/ 	.short	(.L_7 - .L_6)
	.align		4
.L_6:
        /*0028*/ 	.word	index@(_Z16sumClusterPointsiiPfS_PiS_S_S0_)
        /*002c*/ 	.word	0x00000000


	//----- nvinfo : EIATTR_REGCOUNT
	.align		4
.L_7:
        /*0030*/ 	.byte	0x04, 0x2f
        /*0032*/ 	.short	(.L_9 - .L_8)
	.align		4
.L_8:
        /*0034*/ 	.word	index@(_Z12reduceArraysiiPfS_Pi)
        /*0038*/ 	.word	0x00000020


	//----- nvinfo : EIATTR_FRAME_SIZE
	.align		4
.L_9:
        /*003c*/ 	.byte	0x04, 0x11
        /*003e*/ 	.short	(.L_11 - .L_10)
	.align		4
.L_10:
        /*0040*/ 	.word	index@(_Z12reduceArraysiiPfS_Pi)
        /*0044*/ 	.word	0x00000000


	//----- nvinfo : EIATTR_REGCOUNT
	.align		4
.L_11:
        /*0048*/ 	.byte	0x04, 0x2f
        /*004a*/ 	.short	(.L_13 - .L_12)
	.align		4
.L_12:
        /*004c*/ 	.word	index@(_Z12updateArraysiPfS_PiS_S_S0_)
        /*0050*/ 	.word	0x0000001e


	//----- nvinfo : EIATTR_FRAME_SIZE
	.align		4
.L_13:
        /*0054*/ 	.byte	0x04, 0x11
        /*0056*/ 	.short	(.L_15 - .L_14)
	.align		4
.L_14:
        /*0058*/ 	.word	index@(_Z12updateArraysiPfS_PiS_S_S0_)
        /*005c*/ 	.word	0x00000000


	//----- nvinfo : EIATTR_REGCOUNT
	.align		4
.L_15:
        /*0060*/ 	.byte	0x04, 0x2f
        /*0062*/ 	.short	(.L_17 - .L_16)
	.align		4
.L_16:
        /*0064*/ 	.word	index@(_Z22divideSumClusterPointsiPfS_Pi)
        /*0068*/ 	.word	0x00000015


	//----- nvinfo : EIATTR_FRAME_SIZE
	.align		4
.L_17:
        /*006c*/ 	.byte	0x04, 0x11
        /*006e*/ 	.short	(.L_19 - .L_18)
	.align		4
.L_18:
        /*0070*/ 	.word	index@($__internal_0_$__cuda_sm3x_div_rn_noftz_f32_slowpath)
        /*0074*/ 	.word	0x00000000


	//----- nvinfo : EIATTR_FRAME_SIZE
	.align		4
.L_19:
        /*0078*/ 	.byte	0x04, 0x11
        /*007a*/ 	.short	(.L_21 - .L_20)
	.align		4
.L_20:
        /*007c*/ 	.word	index@(_Z22divideSumClusterPointsiPfS_Pi)
        /*0080*/ 	.word	0x00000000


	//----- nvinfo : EIATTR_REGCOUNT
	.align		4
.L_21:
        /*0084*/ 	.byte	0x04, 0x2f
        /*0086*/ 	.short	(.L_23 - .L_22)
	.align		4
.L_22:
        /*0088*/ 	.word	index@(_Z18calculate_clustersiiPfS_PiS_S_)
        /*008c*/ 	.word	0x0000001e


	//----- nvinfo : EIATTR_FRAME_SIZE
	.align		4
.L_23:
        /*0090*/ 	.byte	0x04, 0x11
        /*0092*/ 	.short	(.L_25 - .L_24)
	.align		4
.L_24:
        /*0094*/ 	.word	index@(_Z18calculate_clustersiiPfS_PiS_S_)
        /*0098*/ 	.word	0x00000000


	//----- nvinfo : EIATTR_MIN_STACK_SIZE
	.align		4
.L_25:
        /*009c*/ 	.byte	0x04, 0x12
        /*009e*/ 	.short	(.L_27 - .L_26)
	.align		4
.L_26:
        /*00a0*/ 	.word	index@(_Z18calculate_clustersiiPfS_PiS_S_)
        /*00a4*/ 	.word	0x00000000


	//----- nvinfo : EIATTR_MIN_STACK_SIZE
	.align		4
.L_27:
        /*00a8*/ 	.byte	0x04, 0x12
        /*00aa*/ 	.short	(.L_29 - .L_28)
	.align		4
.L_28:
        /*00ac*/ 	.word	index@(_Z22divideSumClusterPointsiPfS_Pi)
        /*00b0*/ 	.word	0x00000000


	//----- nvinfo : EIATTR_MIN_STACK_SIZE
	.align		4
.L_29:
        /*00b4*/ 	.byte	0x04, 0x12
        /*00b6*/ 	.short	(.L_31 - .L_30)
	.align		4
.L_30:
        /*00b8*/ 	.word	index@(_Z12updateArraysiPfS_PiS_S_S0_)
        /*00bc*/ 	.word	0x00000000


	//----- nvinfo : EIATTR_MIN_STACK_SIZE
	.align		4
.L_31:
        /*00c0*/ 	.byte	0x04, 0x12
        /*00c2*/ 	.short	(.L_33 - .L_32)
	.align		4
.L_32:
        /*00c4*/ 	.word	index@(_Z12reduceArraysiiPfS_Pi)
        /*00c8*/ 	.word	0x00000000


	//----- nvinfo : EIATTR_MIN_STACK_SIZE
	.align		4
.L_33:
        /*00cc*/ 	.byte	0x04, 0x12
        /*00ce*/ 	.short	(.L_35 - .L_34)
	.align		4
.L_34:
        /*00d0*/ 	.word	index@(_Z16sumClusterPointsiiPfS_PiS_S_S0_)
        /*00d4*/ 	.word	0x00000000


	//----- nvinfo : EIATTR_MIN_STACK_SIZE
	.align		4
.L_35:
        /*00d8*/ 	.byte	0x04, 0x12
        /*00da*/ 	.short	(.L_37 - .L_36)
	.align		4
.L_36:
        /*00dc*/ 	.word	index@(_Z11equalToZeroiPfS_Pi)
        /*00e0*/ 	.word	0x00000000
.L_37:


//--------------------- .nv.compat                --------------------------
	.section	.nv.compat,"",@"SHT_CUDA_COMPAT_INFO"
	.align	4
        /*0000*/ 	.byte	0x02, 0x09, 0x00, 0x00, 0x02, 0x02, 0x01, 0x00, 0x02, 0x05, 0x05, 0x00, 0x03, 0x07, 0x01, 0x01
        /*0010*/ 	.byte	0x02, 0x03, 0x00, 0x00, 0x02, 0x06, 0x01, 0x00, 0x04, 0x0b, 0x08, 0x00, 0x01, 0x00, 0x00, 0x00
        /*0020*/ 	.byte	0x00, 0x00, 0x00, 0x00


//--------------------- .nv.info._Z18calculate_clustersiiPfS_PiS_S_ --------------------------
	.section	.nv.info._Z18calculate_clustersiiPfS_PiS_S_,"",@"SHT_CUDA_INFO"
	.sectionflags	@""
	.align	4


	//----- nvinfo : EIATTR_CUDA_API_VERSION
	.align		4
        /*0000*/ 	.byte	0x04, 0x37
        /*0002*/ 	.short	(.L_39 - .L_38)
.L_38:
        /*0004*/ 	.word	0x00000082


	//----- nvinfo : EIATTR_KPARAM_INFO
	.align		4
.L_39:
        /*0008*/ 	.byte	0x04, 0x17
        /*000a*/ 	.short	(.L_41 - .L_40)
.L_40:
        /*000c*/ 	.word	0x00000000
        /*0010*/ 	.short	0x0006
        /*0012*/ 	.short	0x0028
        /*0014*/ 	.byte	0x00, 0xf5, 0x21, 0x00


	//----- nvinfo : EIATTR_KPARAM_INFO
	.align		4
.L_41:
        /*0018*/ 	.byte	0x04, 0x17
        /*001a*/ 	.short	(.L_43 - .L_42)
.L_42:
        /*001c*/ 	.word	0x00000000
        /*0020*/ 	.short	0x0005
        /*0022*/ 	.short	0x0020
        /*0024*/ 	.byte	0x00, 0xf5, 0x21, 0x00


	//----- nvinfo : EIATTR_KPARAM_INFO
	.align		4
.L_43:
        /*0028*/ 	.byte	0x04, 0x17
        /*002a*/ 	.short	(.L_45 - .L_44)
.L_44:
        /*002c*/ 	.word	0x00000000
        /*0030*/ 	.short	0x0004
        /*0032*/ 	.short	0x0018
        /*0034*/ 	.byte	0x00, 0xf5, 0x21, 0x00


	//----- nvinfo : EIATTR_KPARAM_INFO
	.align		4
.L_45:
        /*0038*/ 	.byte	0x04, 0x17
        /*003a*/ 	.short	(.L_47 - .L_46)
.L_46:
        /*003c*/ 	.word	0x00000000
        /*0040*/ 	.short	0x0003
        /*0042*/ 	.short	0x0010
        /*0044*/ 	.byte	0x00, 0xf5, 0x21, 0x00


	//----- nvinfo : EIATTR_KPARAM_INFO
	.align		4
.L_47:
        /*0048*/ 	.byte	0x04, 0x17
        /*004a*/ 	.short	(.L_49 - .L_48)
.L_48:
        /*004c*/ 	.word	0x00000000
        /*0050*/ 	.short	0x0002
        /*0052*/ 	.short	0x0008
        /*0054*/ 	.byte	0x00, 0xf5, 0x21, 0x00


	//----- nvinfo : EIATTR_KPARAM_INFO
	.align		4
.L_49:
        /*0058*/ 	.byte	0x04, 0x17
        /*005a*/ 	.short	(.L_51 - .L_50)
.L_50:
        /*005c*/ 	.word	0x00000000
        /*0060*/ 	.short	0x0001
        /*0062*/ 	.short	0x0004
        /*0064*/ 	.byte	0x00, 0xf0, 0x11, 0x00


	//----- nvinfo : EIATTR_KPARAM_INFO
	.align		4
.L_51:
        /*0068*/ 	.byte	0x04, 0x17
        /*006a*/ 	.short	(.L_53 - .L_52)
.L_52:
        /*006c*/ 	.word	0x00000000
        /*0070*/ 	.short	0x0000
        /*0072*/ 	.short	0x0000
        /*0074*/ 	.byte	0x00, 0xf0, 0x11, 0x00


	//----- nvinfo : EIATTR_SPARSE_MMA_MASK
	.align		4
.L_53:
        /*0078*/ 	.byte	0x03, 0x50
        /*007a*/ 	.short	0x0000


	//----- nvinfo : EIATTR_MAXREG_COUNT
	.align		4
        /*007c*/ 	.byte	0x03, 0x1b
        /*007e*/ 	.short	0x00ff


	//----- nvinfo : EIATTR_MERCURY_ISA_VERSION
	.align		4
        /*0080*/ 	.byte	0x03, 0x5f
        /*0082*/ 	.short	0x0101


	//----- nvinfo : EIATTR_VRC_CTA_INIT_COUNT
	.align		4
        /*0084*/ 	.byte	0x02, 0x4a
	.zero		1
	.zero		1


	//----- nvinfo : EIATTR_EXIT_INSTR_OFFSETS
	.align		4
        /*0088*/ 	.byte	0x04, 0x1c
        /*008a*/ 	.short	(.L_55 - .L_54)


	//   ....[0]....
.L_54:
        /*008c*/ 	.word	0x00000070


	//   ....[1]....
        /*0090*/ 	.word	0x00000e20


	//   ....[2]....
        /*0094*/ 	.word	0x00000e40


	//----- nvinfo : EIATTR_CBANK_PARAM_SIZE
	.align		4
.L_55:
        /*0098*/ 	.byte	0x03, 0x19
        /*009a*/ 	.short	0x0030


	//----- nvinfo : EIATTR_PARAM_CBANK
	.align		4
        /*009c*/ 	.byte	0x04, 0x0a
        /*009e*/ 	.short	(.L_57 - .L_56)
	.align		4
.L_56:
        /*00a0*/ 	.word	index@(.nv.constant0._Z18calculate_clustersiiPfS_PiS_S_)
        /*00a4*/ 	.short	0x0380
        /*00a6*/ 	.short	0x0030


	//----- nvinfo : EIATTR_SW_WAR
	.align		4
.L_57:
        /*00a8*/ 	.byte	0x04, 0x36
        /*00aa*/ 	.short	(.L_59 - .L_58)
.L_58:
        /*00ac*/ 	.word	0x00000008
.L_59:


//--------------------- .nv.info._Z22divideSumClusterPointsiPfS_Pi --------------------------
	.section	.nv.info._Z22divideSumClusterPointsiPfS_Pi,"",@"SHT_CUDA_INFO"
	.sectionflags	@""
	.align	4


	//----- nvinfo : EIATTR_CUDA_API_VERSION
	.align		4
        /*0000*/ 	.byte	0x04, 0x37
        /*0002*/ 	.short	(.L_61 - .L_60)
.L_60:
        /*0004*/ 	.word	0x00000082


	//----- nvinfo : EIATTR_KPARAM_INFO
	.align		4
.L_61:
        /*0008*/ 	.byte	0x04, 0x17
        /*000a*/ 	.short	(.L_63 - .L_62)
.L_62:
        /*000c*/ 	.word	0x00000000
        /*0010*/ 	.short	0x0003
        /*0012*/ 	.short	0x0018
        /*0014*/ 	.byte	0x00, 0xf5, 0x21, 0x00


	//----- nvinfo : EIATTR_KPARAM_INFO
	.align		4
.L_63:
        /*0018*/ 	.byte	0x04, 0x17
        /*001a*/ 	.short	(.L_65 - .L_64)
.L_64:
        /*001c*/ 	.word	0x00000000
        /*0020*/ 	.short	0x0002
        /*0022*/ 	.short	0x0010
        /*0024*/ 	.byte	0x00, 0xf5, 0x21, 0x00


	//----- nvinfo : EIATTR_KPARAM_INFO
	.align		4
.L_65:
        /*0028*/ 	.byte	0x04, 0x17
        /*002a*/ 	.short	(.L_67 - .L_66)
.L_66:
        /*002c*/ 	.word	0x00000000
        /*0030*/ 	.short	0x0001
        /*0032*/ 	.short	0x0008
        /*0034*/ 	.byte	0x00, 0xf5, 0x21, 0x00


	//----- nvinfo : EIATTR_KPARAM_INFO
	.align		4
.L_67:
        /*0038*/ 	.byte	0x04, 0x17
        /*003a*/ 	.short	(.L_69 - .L_68)
.L_68:
        /*003c*/ 	.word	0x00000000
        /*0040*/ 	.short	0x0000
        /*0042*/ 	.short	0x0000
        /*0044*/ 	.byte	0x00, 0xf0, 0x11, 0x00


	//----- nvinfo : EIATTR_SPARSE_MMA_MASK
	.align		4
.L_69:
        /*0048*/ 	.byte	0x03, 0x50
        /*004a*/ 	.short	0x0000


	//----- nvinfo : EIATTR_MAXREG_COUNT
	.align		4
        /*004c*/ 	.byte	0x03, 0x1b
        /*004e*/ 	.short	0x00ff


	//----- nvinfo : EIATTR_MERCURY_ISA_VERSION
	.align		4
        /*0050*/ 	.byte	0x03, 0x5f
        /*0052*/ 	.short	0x0101


	//----- nvinfo : EIATTR_VRC_CTA_INIT_COUNT
	.align		4
        /*0054*/ 	.byte	0x02, 0x4a
	.zero		1
	.zero		1


	//----- nvinfo : EIATTR_EXIT_INSTR_OFFSETS
	.align		4
        /*0058*/ 	.byte	0x04, 0x1c
        /*005a*/ 	.short	(.L_71 - .L_70)


	//   ....[0]....
.L_70:
        /*005c*/ 	.word	0x00000070


	//   ....[1]....
        /*0060*/ 	.word	0x00000310


	//----- nvinfo : EIATTR_CRS_STACK_SIZE
	.align		4
.L_71:
        /*0064*/ 	.byte	0x04, 0x1e
        /*0066*/ 	.short	(.L_73 - .L_72)
.L_72:
        /*0068*/ 	.word	0x00000000


	//----- nvinfo : EIATTR_CBANK_PARAM_SIZE
	.align		4
.L_73:
        /*006c*/ 	.byte	0x03, 0x19
        /*006e*/ 	.short	0x0020


	//----- nvinfo : EIATTR_PARAM_CBANK
	.align		4
        /*0070*/ 	.byte	0x04, 0x0a
        /*0072*/ 	.short	(.L_75 - .L_74)
	.align		4
.L_74:
        /*0074*/ 	.word	index@(.nv.constant0._Z22divideSumClusterPointsiPfS_Pi)
        /*0078*/ 	.short	0x0380
        /*007a*/ 	.short	0x0020


	//----- nvinfo : EIATTR_SW_WAR
	.align		4
.L_75:
        /*007c*/ 	.byte	0x04, 0x36
        /*007e*/ 	.short	(.L_77 - .L_76)
.L_76:
        /*0080*/ 	.word	0x00000008
.L_77:


//--------------------- .nv.info._Z12updateArraysiPfS_PiS_S_S0_ --------------------------
	.section	.nv.info._Z12updateArraysiPfS_PiS_S_S0_,"",@"SHT_CUDA_INFO"
	.sectionflags	@""
	.align	4


	//----- nvinfo : EIATTR_CUDA_API_VERSION
	.align		4
        /*0000*/ 	.byte	0x04, 0x37
        /*0002*/ 	.short	(.L_79 - .L_78)
.L_78:
        /*0004*/ 	.word	0x00000082


	//----- nvinfo : EIATTR_KPARAM_INFO
	.align		4
.L_79:
        /*0008*/ 	.byte	0x04, 0x17
        /*000a*/ 	.short	(.L_81 - .L_80)
.L_80:
        /*000c*/ 	.word	0x00000000
        /*0010*/ 	.short	0x0006
        /*0012*/ 	.short	0x0030
        /*0014*/ 	.byte	0x00, 0xf5, 0x21, 0x00


	//----- nvinfo : EIATTR_KPARAM_INFO
	.align		4
.L_81:
        /*0018*/ 	.byte	0x04, 0x17
        /*001a*/ 	.short	(.L_83 - .L_82)
.L_82:
        /*001c*/ 	.word	0x00000000
        /*0020*/ 	.short	0x0005
        /*0022*/ 	.short	0x0028
        /*0024*/ 	.byte	0x00, 0xf5, 0x21, 0x00


	//----- nvinfo : EIATTR_KPARAM_INFO
	.align		4
.L_83:
        /*0028*/ 	.byte	0x04, 0x17
        /*002a*/ 	.short	(.L_85 - .L_84)
.L_84:
        /*002c*/ 	.word	0x00000000
        /*0030*/ 	.short	0x0004
        /*0032*/ 	.short	0x0020
        /*0034*/ 	.byte	0x00, 0xf5, 0x21, 0x00


	//----- nvinfo : EIATTR_KPARAM_INFO
	.align		4
.L_85:
        /*0038*/ 	.byte	0x04, 0x17
        /*003a*/ 	.short	(.L_87 - .L_86)
.L_86:
        /*003c*/ 	.word	0x00000000
        /*0040*/ 	.short	0x0003
        /*0042*/ 	.short	0x0018
        /*0044*/ 	.byte	0x00, 0xf5, 0x21, 0x00


	//----- nvinfo : EIATTR_KPARAM_INFO
	.align		4
.L_87:
        /*0048*/ 	.byte	0x04, 0x17
        /*004a*/ 	.short	(.L_89 - .L_88)
.L_88:
        /*004c*/ 	.word	0x00000000
        /*0050*/ 	.short	0x0002
        /*0052*/ 	.short	0x0010
        /*0054*/ 	.byte	0x00, 0xf5, 0x21, 0x00


	//----- nvinfo : EIATTR_KPARAM_INFO
	.align		4
.L_89:
        /*0058*/ 	.byte	0x04, 0x17
        /*005a*/ 	.short	(.L_91 - .L_90)
.L_90:
        /*005c*/ 	.word	0x00000000
        /*0060*/ 	.short	0x0001
        /*0062*/ 	.short	0x0008
        /*0064*/ 	.byte	0x00, 0xf5, 0x21, 0x00


	//----- nvinfo : EIATTR_KPARAM_INFO
	.align		4
.L_91:
        /*0068*/ 	.byte	0x04, 0x17
        /*006a*/ 	.short	(.L_93 - .L_92)
.L_92:
        /*006c*/ 	.word	0x00000000
        /*0070*/ 	.short	0x0000
        /*0072*/ 	.short	0x0000
        /*0074*/ 	.byte	0x00, 0xf0, 0x11, 0x00


	//----- nvinfo : EIATTR_SPARSE_MMA_MASK
	.align		4
.L_93:
        /*0078*/ 	.byte	0x03, 0x50
        /*007a*/ 	.short	0x0000


	//----- nvinfo : EIATTR_MAXREG_COUNT
	.align		4
        /*007c*/ 	.byte	0x03, 0x1b
        /*007e*/ 	.short	0x00ff


	//----- nvinfo : EIATTR_MERCURY_ISA_VERSION
	.align		4
        /*0080*/ 	.byte	0x03, 0x5f
        /*0082*/ 	.short	0x0101


	//----- nvinfo : EIATTR_VRC_CTA_INIT_COUNT
	.align		4
        /*0084*/ 	.byte	0x02, 0x4a
	.zero		1
	.zero		1


	//----- nvinfo : EIATTR_EXIT_INSTR_OFFSETS
	.align		4
        /*0088*/ 	.byte	0x04, 0x1c
        /*008a*/ 	.short	(.L_95 - .L_94)


	//   ....[0]....
.L_94:
        /*008c*/ 	.word	0x00000030


	//   ....[1]....
        /*0090*/ 	.word	0x000006c0


	//   ....[2]....
        /*0094*/ 	.word	0x00000960


	//   ....[3]....
        /*0098*/ 	.word	0x00000b40


	//   ....[4]....
        /*009c*/ 	.word	0x00000c70


	//----- nvinfo : EIATTR_CBANK_PARAM_SIZE
	.align		4
.L_95:
        /*00a0*/ 	.byte	0x03, 0x19
        /*00a2*/ 	.short	0x0038


	//----- nvinfo : EIATTR_PARAM_CBANK
	.align		4
        /*00a4*/ 	.byte	0x04, 0x0a
        /*00a6*/ 	.short	(.L_97 - .L_96)
	.align		4
.L_96:
        /*00a8*/ 	.word	index@(.nv.constant0._Z12updateArraysiPfS_PiS_S_S0_)
        /*00ac*/ 	.short	0x0380
        /*00ae*/ 	.short	0x0038


	//----- nvinfo : EIATTR_SW_WAR
	.align		4
.L_97:
        /*00b0*/ 	.byte	0x04, 0x36
        /*00b2*/ 	.short	(.L_99 - .L_98)
.L_98:
        /*00b4*/ 	.word	0x00000008
.L_99:


//--------------------- .nv.info._Z12reduceArraysiiPfS_Pi --------------------------
	.section	.nv.info._Z12reduceArraysiiPfS_Pi,"",@"SHT_CUDA_INFO"
	.sectionflags	@""
	.align	4


	//----- nvinfo : EIATTR_CUDA_API_VERSION
	.align		4
        /*0000*/ 	.byte	0x04, 0x37
        /*0002*/ 	.short	(.L_101 - .L_100)
.L_100:
        /*0004*/ 	.word	0x00000082


	//----- nvinfo : EIATTR_KPARAM_INFO
	.align		4
.L_101:
        /*0008*/ 	.byte	0x04, 0x17
        /*000a*/ 	.short	(.L_103 - .L_102)
.L_102:
        /*000c*/ 	.word	0x00000000
        /*0010*/ 	.short	0x0004
        /*0012*/ 	.short	0x0018
        /*0014*/ 	.byte	0x00, 0xf5, 0x21, 0x00


	//----- nvinfo : EIATTR_KPARAM_INFO
	.align		4
.L_103:
        /*0018*/ 	.byte	0x04, 0x17
        /*001a*/ 	.short	(.L_105 - .L_104)
.L_104:
        /*001c*/ 	.word	0x00000000
        /*0020*/ 	.short	0x0003
        /*0022*/ 	.short	0x0010
        /*0024*/ 	.byte	0x00, 0xf5, 0x21, 0x00


	//----- nvinfo : EIATTR_KPARAM_INFO
	.align		4
.L_105:
        /*0028*/ 	.byte	0x04, 0x17
        /*002a*/ 	.short	(.L_107 - .L_106)
.L_106:
        /*002c*/ 	.word	0x00000000
        /*0030*/ 	.short	0x0002
        /*0032*/ 	.short	0x0008
        /*0034*/ 	.byte	0x00, 0xf5, 0x21, 0x00


	//----- nvinfo : EIATTR_KPARAM_INFO
	.align		4
.L_107:
        /*0038*/ 	.byte	0x04, 0x17
        /*003a*/ 	.short	(.L_109 - .L_108)
.L_108:
        /*003c*/ 	.word	0x00000000
        /*0040*/ 	.short	0x0001
        /*0042*/ 	.short	0x0004
        /*0044*/ 	.byte	0x00, 0xf0, 0x11, 0x00


	//----- nvinfo : EIATTR_KPARAM_INFO
	.align		4
.L_109:
        /*0048*/ 	.byte	0x04, 0x17
        /*004a*/ 	.short	(.L_111 - .L_110)
.L_110:
        /*004c*/ 	.word	0x00000000
        /*0050*/ 	.short	0x0000
        /*0052*/ 	.short	0x0000
        /*0054*/ 	.byte	0x00, 0xf0, 0x11, 0x00


	//----- nvinfo : EIATTR_SPARSE_MMA_MASK
	.align		4
.L_111:
        /*0058*/ 	.byte	0x03, 0x50
        /*005a*/ 	.short	0x0000


	//----- nvinfo : EIATTR_MAXREG_COUNT
	.align		4
        /*005c*/ 	.byte	0x03, 0x1b
        /*005e*/ 	.short	0x00ff


	//----- nvinfo : EIATTR_NUM_BARRIERS
	.align		4
        /*0060*/ 	.byte	0x02, 0x4c
        /*0062*/ 	.byte	0x01
	.zero		1


	//----- nvinfo : EIATTR_MERCURY_ISA_VERSION
	.align		4
        /*0064*/ 	.byte	0x03, 0x5f
        /*0066*/ 	.short	0x0101


	//----- nvinfo : EIATTR_VRC_CTA_INIT_COUNT
	.align		4
        /*0068*/ 	.byte	0x02, 0x4a
	.zero		1
	.zero		1


	//----- nvinfo : EIATTR_EXIT_INSTR_OFFSETS
	.align		4
        /*006c*/ 	.byte	0x04, 0x1c
        /*006e*/ 	.short	(.L_113 - .L_112)


	//   ....[0]....
.L_112:
        /*0070*/ 	.word	0x00000070


	//   ....[1]....
        /*0074*/ 	.word	0x00001960


	//   ....[2]....
        /*0078*/ 	.word	0x00001e50


	//   ....[3]....
        /*007c*/ 	.word	0x00002100


	//   ....[4]....
        /*0080*/ 	.word	0x00002300


	//   ....[5]....
        /*0084*/ 	.word	0x00002410


	//----- nvinfo : EIATTR_CRS_STACK_SIZE
	.align		4
.L_113:
        /*0088*/ 	.byte	0x04, 0x1e
        /*008a*/ 	.short	(.L_115 - .L_114)
.L_114:
        /*008c*/ 	.word	0x00000000


	//----- nvinfo : EIATTR_CBANK_PARAM_SIZE
	.align		4
.L_115:
        /*0090*/ 	.byte	0x03, 0x19
        /*0092*/ 	.short	0x0020


	//----- nvinfo : EIATTR_PARAM_CBANK
	.align		4
        /*0094*/ 	.byte	0x04, 0x0a
        /*0096*/ 	.short	(.L_117 - .L_116)
	.align		4
.L_116:
        /*0098*/ 	.word	index@(.nv.constant0._Z12reduceArraysiiPfS_Pi)
        /*009c*/ 	.short	0x0380
        /*009e*/ 	.short	0x0020


	//----- nvinfo : EIATTR_SW_WAR
	.align		4
.L_117:
        /*00a0*/ 	.byte	0x04, 0x36
        /*00a2*/ 	.short	(.L_119 - .L_118)
.L_118:
        /*00a4*/ 	.word	0x00000008
.L_119:


//--------------------- .nv.info._Z16sumClusterPointsiiPfS_PiS_S_S0_ --------------------------
	.section	.nv.info._Z16sumClusterPointsiiPfS_PiS_S_S0_,"",@"SHT_CUDA_INFO"
	.sectionflags	@""
	.align	4


	//----- nvinfo : EIATTR_CUDA_API_VERSION
	.align		4
        /*0000*/ 	.byte	0x04, 0x37
        /*0002*/ 	.short	(.L_121 - .L_120)
.L_120:
        /*0004*/ 	.word	0x00000082


	//----- nvinfo : EIATTR_KPARAM_INFO
	.align		4
.L_121:
        /*0008*/ 	.byte	0x04, 0x17
        /*000a*/ 	.short	(.L_123 - .L_122)
.L_122:
        /*000c*/ 	.word	0x00000000
        /*0010*/ 	.short	0x0007
        /*0012*/ 	.short	0x0030
        /*0014*/ 	.byte	0x00, 0xf5, 0x21, 0x00


	//----- nvinfo : EIATTR_KPARAM_INFO
	.align		4
.L_123:
        /*0018*/ 	.byte	0x04, 0x17
        /*001a*/ 	.short	(.L_125 - .L_124)
.L_124:
        /*001c*/ 	.word	0x00000000
        /*0020*/ 	.short	0x0006
        /*0022*/ 	.short	0x0028
        /*0024*/ 	.byte	0x00, 0xf5, 0x21, 0x00


	//----- nvinfo : EIATTR_KPARAM_INFO
	.align		4
.L_125:
        /*0028*/ 	.byte	0x04, 0x17
        /*002a*/ 	.short	(.L_127 - .L_126)
.L_126:
        /*002c*/ 	.word	0x00000000
        /*0030*/ 	.short	0x0005
        /*0032*/ 	.short	0x0020
        /*0034*/ 	.byte	0x00, 0xf5, 0x21, 0x00


	//----- nvinfo : EIATTR_KPARAM_INFO
	.align		4
.L_127:
        /*0038*/ 	.byte	0x04, 0x17
        /*003a*/ 	.short	(.L_129 - .L_128)
.L_128:
        /*003c*/ 	.word	0x00000000
        /*0040*/ 	.short	0x0004
        /*0042*/ 	.short	0x0018
        /*0044*/ 	.byte	0x00, 0xf5, 0x21, 0x00


	//----- nvinfo : EIATTR_KPARAM_INFO
	.align		4
.L_129:
        /*0048*/ 	.byte	0x04, 0x17
        /*004a*/ 	.short	(.L_131 - .L_130)
.L_130:
        /*004c*/ 	.word	0x00000000
        /*0050*/ 	.short	0x0003
        /*0052*/ 	.short	0x0010
        /*0054*/ 	.byte	0x00, 0xf5, 0x21, 0x00


	//----- nvinfo : EIATTR_KPARAM_INFO
	.align		4
.L_131:
        /*0058*/ 	.byte	0x04, 0x17
        /*005a*/ 	.short	(.L_133 - .L_132)
.L_132:
        /*005c*/ 	.word	0x00000000
        /*0060*/ 	.short	0x0002
        /*0062*/ 	.short	0x0008
        /*0064*/ 	.byte	0x00, 0xf5, 0x21, 0x00


	//----- nvinfo : EIATTR_KPARAM_INFO
	.align		4
.L_133:
        /*0068*/ 	.byte	0x04, 0x17
        /*006a*/ 	.short	(.L_135 - .L_134)
.L_134:
        /*006c*/ 	.word	0x00000000
        /*0070*/ 	.short	0x0001
        /*0072*/ 	.short	0x0004
        /*0074*/ 	.byte	0x00, 0xf0, 0x11, 0x00


	//----- nvinfo : EIATTR_KPARAM_INFO
	.align		4
.L_135:
        /*0078*/ 	.byte	0x04, 0x17
        /*007a*/ 	.short	(.L_137 - .L_136)
.L_136:
        /*007c*/ 	.word	0x00000000
        /*0080*/ 	.short	0x0000
        /*0082*/ 	.short	0x0000
        /*0084*/ 	.byte	0x00, 0xf0, 0x11, 0x00


	//----- nvinfo : EIATTR_SPARSE_MMA_MASK
	.align		4
.L_137:
        /*0088*/ 	.byte	0x03, 0x50
        /*008a*/ 	.short	0x0000


	//----- nvinfo : EIATTR_MAXREG_COUNT
	.align		4
        /*008c*/ 	.byte	0x03, 0x1b
        /*008e*/ 	.short	0x00ff


	//----- nvinfo : EIATTR_NUM_BARRIERS
	.align		4
        /*0090*/ 	.byte	0x02, 0x4c
        /*0092*/ 	.byte	0x01
	.zero		1


	//----- nvinfo : EIATTR_MERCURY_ISA_VERSION
	.align		4
        /*0094*/ 	.byte	0x03, 0x5f
        /*0096*/ 	.short	0x0101


	//----- nvinfo : EIATTR_VRC_CTA_INIT_COUNT
	.align		4
        /*0098*/ 	.byte	0x02, 0x4a
	.zero		1
	.zero		1


	//----- nvinfo : EIATTR_EXIT_INSTR_OFFSETS
	.align		4
        /*009c*/ 	.byte	0x04, 0x1c
        /*009e*/ 	.short	(.L_139 - .L_138)


	//   ....[0]....
.L_138:
        /*00a0*/ 	.word	0x00000700


	//   ....[1]....
        /*00a4*/ 	.word	0x00001360


	//   ....[2]....
        /*00a8*/ 	.word	0x000017a0


	//   ....[3]....
        /*00ac*/ 	.word	0x00001aa0


	//   ....[4]....
        /*00b0*/ 	.word	0x00001d20


	//   ....[5]....
        /*00b4*/ 	.word	0x00001e50


	//----- nvinfo : EIATTR_CRS_STACK_SIZE
	.align		4
.L_139:
        /*00b8*/ 	.byte	0x04, 0x1e
        /*00ba*/ 	.short	(.L_141 - .L_140)
.L_140:
        /*00bc*/ 	.word	0x00000000


	//----- nvinfo : EIATTR_CBANK_PARAM_SIZE
	.align		4
.L_141:
        /*00c0*/ 	.byte	0x03, 0x19
        /*00c2*/ 	.short	0x0038


	//----- nvinfo : EIATTR_PARAM_CBANK
	.align		4
        /*00c4*/ 	.byte	0x04, 0x0a
        /*00c6*/ 	.short	(.L_143 - .L_142)
	.align		4
.L_142:
        /*00c8*/ 	.word	index@(.nv.constant0._Z16sumClusterPointsiiPfS_PiS_S_S0_)
        /*00cc*/ 	.short	0x0380
        /*00ce*/ 	.short	0x0038


	//----- nvinfo : EIATTR_SW_WAR
	.align		4
.L_143:
        /*00d0*/ 	.byte	0x04, 0x36
        /*00d2*/ 	.short	(.L_145 - .L_144)
.L_144:
        /*00d4*/ 	.word	0x00000008
.L_145:


//--------------------- .nv.info._Z11equalToZeroiPfS_Pi --------------------------
	.section	.nv.info._Z11equalToZeroiPfS_Pi,"",@"SHT_CUDA_INFO"
	.sectionflags	@""
	.align	4


	//----- nvinfo : EIATTR_CUDA_API_VERSION
	.align		4
        /*0000*/ 	.byte	0x04, 0x37
        /*0002*/ 	.short	(.L_147 - .L_146)
.L_146:
        /*0004*/ 	.word	0x00000082


	//----- nvinfo : EIATTR_KPARAM_INFO
	.align		4
.L_147:
        /*0008*/ 	.byte	0x04, 0x17
        /*000a*/ 	.short	(.L_149 - .L_148)
.L_148:
        /*000c*/ 	.word	0x00000000
        /*0010*/ 	.short	0x0003
        /*0012*/ 	.short	0x0018
        /*0014*/ 	.byte	0x00, 0xf5, 0x21, 0x00


	//----- nvinfo : EIATTR_KPARAM_INFO
	.align		4
.L_149:
        /*0018*/ 	.byte	0x04, 0x17
        /*001a*/ 	.short	(.L_151 - .L_150)
.L_150:
        /*001c*/ 	.word	0x00000000
        /*0020*/ 	.short	0x0002
        /*0022*/ 	.short	0x0010
        /*0024*/ 	.byte	0x00, 0xf5, 0x21, 0x00


	//----- nvinfo : EIATTR_KPARAM_INFO
	.align		4
.L_151:
        /*0028*/ 	.byte	0x04, 0x17
        /*002a*/ 	.short	(.L_153 - .L_152)
.L_152:
        /*002c*/ 	.word	0x00000000
        /*0030*/ 	.short	0x0001
        /*0032*/ 	.short	0x0008
        /*0034*/ 	.byte	0x00, 0xf5, 0x21, 0x00


	//----- nvinfo : EIATTR_KPARAM_INFO
	.align		4
.L_153:
        /*0038*/ 	.byte	0x04, 0x17
        /*003a*/ 	.short	(.L_155 - .L_154)
.L_154:
        /*003c*/ 	.word	0x00000000
        /*0040*/ 	.short	0x0000
        /*0042*/ 	.short	0x0000
        /*0044*/ 	.byte	0x00, 0xf0, 0x11, 0x00


	//----- nvinfo : EIATTR_SPARSE_MMA_MASK
	.align		4
.L_155:
        /*0048*/ 	.byte	0x03, 0x50
        /*004a*/ 	.short	0x0000


	//----- nvinfo : EIATTR_MAXREG_COUNT
	.align		4
        /*004c*/ 	.byte	0x03, 0x1b
        /*004e*/ 	.short	0x00ff


	//----- nvinfo : EIATTR_MERCURY_ISA_VERSION
	.align		4
        /*0050*/ 	.byte	0x03, 0x5f
        /*0052*/ 	.short	0x0101


	//----- nvinfo : EIATTR_VRC_CTA_INIT_COUNT
	.align		4
        /*0054*/ 	.byte	0x02, 0x4a
	.zero		1
	.zero		1


	//----- nvinfo : EIATTR_EXIT_INSTR_OFFSETS
	.align		4
        /*0058*/ 	.byte	0x04, 0x1c
        /*005a*/ 	.short	(.L_157 - .L_156)


	//   ....[0]....
.L_156:
        /*005c*/ 	.word	0x00000070


	//   ....[1]....
        /*0060*/ 	.word	0x00000120


	//----- nvinfo : EIATTR_CBANK_PARAM_SIZE
	.align		4
.L_157:
        /*0064*/ 	.byte	0x03, 0x19
        /*0066*/ 	.short	0x0020


	//----- nvinfo : EIATTR_PARAM_CBANK
	.align		4
        /*0068*/ 	.byte	0x04, 0x0a
        /*006a*/ 	.short	(.L_159 - .L_158)
	.align		4
.L_158:
        /*006c*/ 	.word	index@(.nv.constant0._Z11equalToZeroiPfS_Pi)
        /*0070*/ 	.short	0x0380
        /*0072*/ 	.short	0x0020


	//----- nvinfo : EIATTR_SW_WAR
	.align		4
.L_159:
        /*0074*/ 	.byte	0x04, 0x36
        /*0076*/ 	.short	(.L_161 - .L_160)
.L_160:
        /*0078*/ 	.word	0x00000008
.L_161:


//--------------------- .nv.callgraph             --------------------------
	.section	.nv.callgraph,"",@"SHT_CUDA_CALLGRAPH"
	.align	4
	.sectionentsize	8
	.align		4
        /*0000*/ 	.word	0x00000000
	.align		4
        /*0004*/ 	.word	0xffffffff
	.align		4
        /*0008*/ 	.word	0x00000000
	.align		4
        /*000c*/ 	.word	0xfffffffe
	.align		4
        /*0010*/ 	.word	0x00000000
	.align		4
        /*0014*/ 	.word	0xfffffffd
	.align		4
        /*0018*/ 	.word	0x00000000
	.align		4
        /*001c*/ 	.word	0xfffffffc


//--------------------- .text._Z18calculate_clustersiiPfS_PiS_S_ --------------------------
	.section	.text._Z18calculate_clustersiiPfS_PiS_S_,"ax",@progbits
	.align	128
        .global         _Z18calculate_clustersiiPfS_PiS_S_
        .type           _Z18calculate_clustersiiPfS_PiS_S_,@function
        .size           _Z18calculate_clustersiiPfS_PiS_S_,(.L_x_65 - _Z18calculate_clustersiiPfS_PiS_S_)
        .other          _Z18calculate_clustersiiPfS_PiS_S_,@"STO_CUDA_ENTRY STV_DEFAULT"
_Z18calculate_clustersiiPfS_PiS_S_:
.text._Z18calculate_clustersiiPfS_PiS_S_:
[----:B------:R-:W-:Y:S01]  /*0000*/  LDC R1, c[0x0][0x37c] ;  /* 0x0000df00ff017b82 */ /* 0x000fe20000000800 */
[----:B------:R-:W0:Y:S07]  /*0010*/  S2R R3, SR_TID.X ;  /* 0x0000000000037919 */ /* 0x000e2e0000002100 */
[----:B------:R-:W0:Y:S01]  /*0020*/  S2UR UR4, SR_CTAID.X ;  /* 0x00000000000479c3 */ /* 0x000e220000002500 */
[----:B------:R-:W1:Y:S07]  /*0030*/  LDCU UR5, c[0x0][0x380] ;  /* 0x00007000ff0577ac */ /* 0x000e6e0008000800 */
[----:B------:R-:W0:Y:S02]  /*0040*/  LDC R0, c[0x0][0x360] ;  /* 0x0000d800ff007b82 */ /* 0x000e240000000800 */
[----:B0-----:R-:W-:-:S05]  /*0050*/  IMAD R0, R0, UR4, R3 ;  /* 0x0000000400007c24 */ /* 0x001fca000f8e0203 */
[----:B-1----:R-:W-:-:S13]  /*0060*/  ISETP.GE.AND P0, PT, R0, UR5, PT ;  /* 0x0000000500007c0c */ /* 0x002fda000bf06270 */
[----:B------:R-:W-:Y:S05]  /*0070*/  @P0 EXIT ;  /* 0x000000000000094d */ /* 0x000fea0003800000 */
[----:B------:R-:W0:Y:S01]  /*0080*/  LDCU UR8, c[0x0][0x384] ;  /* 0x00007080ff0877ac */ /* 0x000e220008000800 */
[----:B------:R-:W-:Y:S01]  /*0090*/  MOV R6, 0xffffffff ;  /* 0xffffffff00067802 */ /* 0x000fe20000000f00 */
[----:B------:R-:W1:Y:S01]  /*00a0*/  LDCU.64 UR16, c[0x0][0x358] ;  /* 0x00006b00ff1077ac */ /* 0x000e620008000a00 */
[----:B0-----:R-:W-:-:S09]  /*00b0*/  UISETP.GE.AND UP0, UPT, UR8, 0x1, UPT ;  /* 0x000000010800788c */ /* 0x001fd2000bf06270 */
[----:B-1----:R-:W-:Y:S05]  /*00c0*/  BRA.U !UP0, `(.L_x_0) ;  /* 0x0000000d08447547 */ /* 0x002fea000b800000 */
[----:B------:R-:W0:Y:S08]  /*00d0*/  LDC.64 R2, c[0x0][0x388] ;  /* 0x0000e200ff027b82 */ /* 0x000e300000000a00 */
[----:B------:R-:W1:Y:S01]  /*00e0*/  LDC.64 R4, c[0x0][0x390] ;  /* 0x0000e400ff047b82 */ /* 0x000e620000000a00 */
[----:B0-----:R-:W-:-:S05]  /*00f0*/  IMAD.WIDE R2, R0, 0x4, R2 ;  /* 0x0000000400027825 */ /* 0x001fca00078e0202 */
[----:B------:R0:W5:Y:S01]  /*0100*/  LDG.E R7, desc[UR16][R2.64] ;  /* 0x0000001002077981 */ /* 0x000162000c1e1900 */
[----:B-1----:R-:W-:-:S05]  /*0110*/  IMAD.WIDE R4, R0, 0x4, R4 ;  /* 0x0000000400047825 */ /* 0x002fca00078e0204 */
[----:B------:R0:W5:Y:S01]  /*0120*/  LDG.E R8, desc[UR16][R4.64] ;  /* 0x0000001004087981 */ /* 0x000162000c1e1900 */
[----:B------:R-:W-:Y:S01]  /*0130*/  UISETP.GE.U32.AND UP1, UPT, UR8, 0x8, UPT ;  /* 0x000000080800788c */ /* 0x000fe2000bf26070 */
[----:B------:R-:W-:Y:S01]  /*0140*/  HFMA2 R10, -RZ, RZ, -1.875, 0 ;  /* 0xbf800000ff0a7431 */ /* 0x000fe200000001ff */
[----:B------:R-:W-:Y:S01]  /*0150*/  ULOP3.LUT UR9, UR8, 0x7, URZ, 0xc0, !UPT ;  /* 0x0000000708097892 */ /* 0x000fe2000f8ec0ff */
[----:B------:R-:W-:Y:S01]  /*0160*/  MOV R6, 0xffffffff ;  /* 0xffffffff00067802 */ /* 0x000fe20000000f00 */
[----:B------:R-:W-:Y:S02]  /*0170*/  IMAD.MOV.U32 R9, RZ, RZ, RZ ;  /* 0x000000ffff097224 */ /* 0x000fe400078e00ff */
[----:B------:R-:W-:-:S03]  /*0180*/  UISETP.NE.AND UP0, UPT, UR9, URZ, UPT ;  /* 0x000000ff0900728c */ /* 0x000fc6000bf05270 */
[----:B0-----:R-:W-:Y:S08]  /*0190*/  BRA.U !UP1, `(.L_x_1) ;  /* 0x0000000509947547 */ /* 0x001ff0000b800000 */
[----:B------:R-:W0:Y:S01]  /*01a0*/  LDCU.128 UR12, c[0x0][0x3a0] ;  /* 0x00007400ff0c77ac */ /* 0x000e220008000c00 */
[----:B------:R-:W-:Y:S02]  /*01b0*/  MOV R6, 0xffffffff ;  /* 0xffffffff00067802 */ /* 0x000fe40000000f00 */
[----:B------:R-:W-:Y:S01]  /*01c0*/  MOV R10, 0xbf800000 ;  /* 0xbf800000000a7802 */ /* 0x000fe20000000f00 */
[----:B------:R-:W-:Y:S01]  /*01d0*/  ULOP3.LUT UR10, UR8, 0x7ffffff8, URZ, 0xc0, !UPT ;  /* 0x7ffffff8080a7892 */ /* 0x000fe2000f8ec0ff */
[----:B------:R-:W-:-:S05]  /*01e0*/  MOV R11, RZ ;  /* 0x000000ff000b7202 */ /* 0x000fca0000000f00 */
[----:B------:R-:W-:Y:S01]  /*01f0*/  IMAD.U32 R9, RZ, RZ, UR10 ;  /* 0x0000000aff097e24 */ /* 0x000fe2000f8e00ff */
[----:B0-----:R-:W-:Y:S02]  /*0200*/  UIADD3 UR6, UP1, UPT, UR12, 0x10, URZ ;  /* 0x000000100c067890 */ /* 0x001fe4000ff3e0ff */
[----:B------:R-:W-:Y:S02]  /*0210*/  UIADD3 UR4, UP2, UPT, UR14, 0x10, URZ ;  /* 0x000000100e047890 */ /* 0x000fe4000ff5e0ff */
[----:B------:R-:W-:Y:S02]  /*0220*/  UIADD3.X UR7, UPT, UPT, URZ, UR13, URZ, UP1, !UPT ;  /* 0x0000000dff077290 */ /* 0x000fe40008ffe4ff */
[----:B------:R-:W-:Y:S01]  /*0230*/  UIADD3.X UR5, UPT, UPT, URZ, UR15, URZ, UP2, !UPT ;  /* 0x0000000fff057290 */ /* 0x000fe200097fe4ff */
[----:B------:R-:W-:Y:S02]  /*0240*/  MOV R4, UR6 ;  /* 0x0000000600047c02 */ /* 0x000fe40008000f00 */
[----:B------:R-:W-:-:S02]  /*0250*/  MOV R2, UR4 ;  /* 0x0000000400027c02 */ /* 0x000fc40008000f00 */
[----:B------:R-:W-:Y:S01]  /*0260*/  MOV R5, UR7 ;  /* 0x0000000700057c02 */ /* 0x000fe20008000f00 */
[----:B------:R-:W-:-:S07]  /*0270*/  IMAD.U32 R3, RZ, RZ, UR5 ;  /* 0x00000005ff037e24 */ /* 0x000fce000f8e00ff */
.L_x_2:
[----:B------:R-:W2:Y:S04]  /*0280*/  LDG.E R25, desc[UR16][R2.64+-0x10] ;  /* 0xfffff01002197981 */ /* 0x000ea8000c1e1900 */
[----:B------:R-:W3:Y:S04]  /*0290*/  LDG.E R24, desc[UR16][R4.64+-0x10] ;  /* 0xfffff01004187981 */ /* 0x000ee8000c1e1900 */
[----:B------:R-:W4:Y:S04]  /*02a0*/  LDG.E R23, desc[UR16][R2.64+-0xc] ;  /* 0xfffff41002177981 */ /* 0x000f28000c1e1900 */
        /* <DEDUP_REMOVED lines=10> */
[----:B------:R-:W4:Y:S01]  /*0350*/  LDG.E R22, desc[UR16][R4.64+0x8] ;  /* 0x0000081004167981 */ /* 0x000f22000c1e1900 */
[----:B--2--5:R-:W-:Y:S01]  /*0360*/  FADD R25, -R8, R25 ;  /* 0x0000001908197221 */ /* 0x024fe20000000100 */
[----:B---3--:R-:W-:-:S03]  /*0370*/  FADD R24, -R7, R24 ;  /* 0x0000001807187221 */ /* 0x008fc60000000100 */
[----:B------:R-:W-:Y:S02]  /*0380*/  FMUL R27, R25, R25 ;  /* 0x00000019191b7220 */ /* 0x000fe40000400000 */
[----:B------:R-:W2:Y:S02]  /*0390*/  LDG.E R25, desc[UR16][R2.64+0xc] ;  /* 0x00000c1002197981 */ /* 0x000ea4000c1e1900 */
[----:B------:R-:W-:Y:S02]  /*03a0*/  FFMA R27, R24, R24, R27 ;  /* 0x00000018181b7223 */ /* 0x000fe4000000001b */
[----:B------:R0:W3:Y:S01]  /*03b0*/  LDG.E R24, desc[UR16][R4.64+0xc] ;  /* 0x00000c1004187981 */ /* 0x0000e2000c1e1900 */
[----:B----4-:R-:W-:Y:S02]  /*03c0*/  FADD R23, -R8, R23 ;  /* 0x0000001708177221 */ /* 0x010fe40000000100 */
[----:B------:R-:W-:Y:S01]  /*03d0*/  FSETP.GEU.AND P2, PT, R27, R10, PT ;  /* 0x0000000a1b00720b */ /* 0x000fe20003f4e000 */
[----:B------:R-:W-:Y:S01]  /*03e0*/  FADD R20, -R7, R20 ;  /* 0x0000001407147221 */ /* 0x000fe20000000100 */
[----:B------:R-:W-:-:S02]  /*03f0*/  FMUL R23, R23, R23 ;  /* 0x0000001717177220 */ /* 0x000fc40000400000 */
[----:B------:R-:W-:Y:S02]  /*0400*/  FSETP.LT.OR P2, PT, R10, RZ, !P2 ;  /* 0x000000ff0a00720b */ /* 0x000fe40005741400 */
[----:B------:R-:W-:Y:S02]  /*0410*/  FFMA R20, R20, R20, R23 ;  /* 0x0000001414147223 */ /* 0x000fe40000000017 */
[----:B------:R-:W-:Y:S01]  /*0420*/  FSEL R27, R27, R10, P2 ;  /* 0x0000000a1b1b7208 */ /* 0x000fe20001000000 */
[----:B------:R-:W-:-:S03]  /*0430*/  FADD R21, -R8, R21 ;  /* 0x0000001508157221 */ /* 0x000fc60000000100 */
[----:B------:R-:W-:Y:S01]  /*0440*/  FSETP.GEU.AND P3, PT, R20, R27, PT ;  /* 0x0000001b1400720b */ /* 0x000fe20003f6e000 */
[----:B------:R-:W-:Y:S01]  /*0450*/  FADD R18, -R7, R18 ;  /* 0x0000001207127221 */ /* 0x000fe20000000100 */
[----:B------:R-:W-:Y:S02]  /*0460*/  FMUL R21, R21, R21 ;  /* 0x0000001515157220 */ /* 0x000fe40000400000 */
        /* <DEDUP_REMOVED lines=30> */
[----:B------:R-:W-:-:S04]  /*0650*/  FSEL R14, R15, R14, P0 ;  /* 0x0000000e0f0e7208 */ /* 0x000fc80000000000 */
[----:B------:R-:W-:Y:S02]  /*0660*/  FSETP.GEU.AND P6, PT, R13, R14, PT ;  /* 0x0000000e0d00720b */ /* 0x000fe40003fce000 */
[----:B------:R-:W-:Y:S02]  /*0670*/  SEL R6, R11, R6, P2 ;  /* 0x000000060b067207 */ /* 0x000fe40001000000 */
[----:B------:R-:W-:-:S04]  /*0680*/  FSETP.LT.OR P2, PT, R14, RZ, !P6 ;  /* 0x000000ff0e00720b */ /* 0x000fc80007741400 */
[----:B------:R-:W-:Y:S02]  /*0690*/  FSEL R10, R13, R14, P2 ;  /* 0x0000000e0d0a7208 */ /* 0x000fe40001000000 */
[C---:B------:R-:W-:Y:S02]  /*06a0*/  @P3 IADD3 R6, PT, PT, R11.reuse, 0x1, RZ ;  /* 0x000000010b063810 */ /* 0x040fe40007ffe0ff */
[C---:B------:R-:W-:Y:S02]  /*06b0*/  @P4 IADD3 R6, PT, PT, R11.reuse, 0x2, RZ ;  /* 0x000000020b064810 */ /* 0x040fe40007ffe0ff */
[C---:B------:R-:W-:Y:S01]  /*06c0*/  @P5 IADD3 R6, PT, PT, R11.reuse, 0x3, RZ ;  /* 0x000000030b065810 */ /* 0x040fe20007ffe0ff */
[C---:B------:R-:W-:Y:S01]  /*06d0*/  @P1 VIADD R6, R11.reuse, 0x4 ;  /* 0x000000040b061836 */ /* 0x040fe20000000000 */
[C---:B------:R-:W-:Y:S02]  /*06e0*/  @P0 IADD3 R6, PT, PT, R11.reuse, 0x5, RZ ;  /* 0x000000050b060810 */ /* 0x040fe40007ffe0ff */
[----:B------:R-:W-:-:S02]  /*06f0*/  @P2 IADD3 R6, PT, PT, R11, 0x6, RZ ;  /* 0x000000060b062810 */ /* 0x000fc40007ffe0ff */
[----:B0-----:R-:W-:Y:S02]  /*0700*/  IADD3 R4, P1, PT, R4, 0x20, RZ ;  /* 0x0000002004047810 */ /* 0x001fe40007f3e0ff */
[----:B------:R-:W-:Y:S02]  /*0710*/  IADD3 R2, P2, PT, R2, 0x20, RZ ;  /* 0x0000002002027810 */ /* 0x000fe40007f5e0ff */
[----:B------:R-:W-:Y:S02]  /*0720*/  IADD3.X R5, PT, PT, RZ, R5, RZ, P1, !PT ;  /* 0x00000005ff057210 */ /* 0x000fe40000ffe4ff */
[----:B------:R-:W-:Y:S01]  /*0730*/  IADD3.X R3, PT, PT, RZ, R3, RZ, P2, !PT ;  /* 0x00000003ff037210 */ /* 0x000fe200017fe4ff */
[----:B--2---:R-:W-:Y:S01]  /*0740*/  FADD R25, -R8, R25 ;  /* 0x0000001908197221 */ /* 0x004fe20000000100 */
[----:B---3--:R-:W-:-:S03]  /*0750*/  FADD R24, -R7, R24 ;  /* 0x0000001807187221 */ /* 0x008fc60000000100 */
[----:B------:R-:W-:-:S04]  /*0760*/  FMUL R25, R25, R25 ;  /* 0x0000001919197220 */ /* 0x000fc80000400000 */
[----:B------:R-:W-:-:S05]  /*0770*/  FFMA R25, R24, R24, R25 ;  /* 0x0000001818197223 */ /* 0x000fca0000000019 */
[----:B------:R-:W-:-:S04]  /*0780*/  FSETP.GEU.AND P3, PT, R25, R10, PT ;  /* 0x0000000a1900720b */ /* 0x000fc80003f6e000 */
[----:B------:R-:W-:-:S13]  /*0790*/  FSETP.LT.OR P3, PT, R10, RZ, !P3 ;  /* 0x000000ff0a00720b */ /* 0x000fda0005f61400 */
[C---:B------:R-:W-:Y:S01]  /*07a0*/  @P3 IADD3 R6, PT, PT, R11.reuse, 0x7, RZ ;  /* 0x000000070b063810 */ /* 0x040fe20007ffe0ff */
[----:B------:R-:W-:-:S05]  /*07b0*/  VIADD R11, R11, 0x8 ;  /* 0x000000080b0b7836 */ /* 0x000fca0000000000 */
[----:B------:R-:W-:Y:S02]  /*07c0*/  ISETP.NE.AND P0, PT, R11, R9, PT ;  /* 0x000000090b00720c */ /* 0x000fe40003f05270 */
[----:B------:R-:W-:-:S11]  /*07d0*/  FSEL R10, R25, R10, P3 ;  /* 0x0000000a190a7208 */ /* 0x000fd60001800000 */
[----:B------:R-:W-:Y:S05]  /*07e0*/  @P0 BRA `(.L_x_2) ;  /* 0xfffffff800a40947 */ /* 0x000fea000383ffff */
.L_x_1:
[----:B------:R-:W-:Y:S05]  /*07f0*/  BRA.U !UP0, `(.L_x_0) ;  /* 0x0000000508787547 */ /* 0x000fea000b800000 */
[----:B------:R-:W-:Y:S02]  /*0800*/  UISETP.GE.U32.AND UP0, UPT, UR9, 0x4, UPT ;  /* 0x000000040900788c */ /* 0x000fe4000bf06070 */
[----:B------:R-:W-:-:S04]  /*0810*/  ULOP3.LUT UR5, UR8, 0x3, URZ, 0xc0, !UPT ;  /* 0x0000000308057892 */ /* 0x000fc8000f8ec0ff */
[----:B------:R-:W-:-:S03]  /*0820*/  UISETP.NE.AND UP1, UPT, UR5, URZ, UPT ;  /* 0x000000ff0500728c */ /* 0x000fc6000bf25270 */
[----:B------:R-:W-:Y:S08]  /*0830*/  BRA.U !UP0, `(.L_x_3) ;  /* 0x0000000108b47547 */ /* 0x000ff0000b800000 */
[----:B------:R-:W0:Y:S08]  /*0840*/  LDC.64 R4, c[0x0][0x3a8] ;  /* 0x0000ea00ff047b82 */ /* 0x000e300000000a00 */
[----:B------:R-:W1:Y:S01]  /*0850*/  LDC.64 R2, c[0x0][0x3a0] ;  /* 0x0000e800ff027b82 */ /* 0x000e620000000a00 */
[----:B0-----:R-:W-:-:S05]  /*0860*/  IMAD.WIDE.U32 R4, R9, 0x4, R4 ;  /* 0x0000000409047825 */ /* 0x001fca00078e0004 */
[----:B------:R-:W2:Y:S01]  /*0870*/  LDG.E R13, desc[UR16][R4.64] ;  /* 0x00000010040d7981 */ /* 0x000ea2000c1e1900 */
[----:B-1----:R-:W-:-:S03]  /*0880*/  IMAD.WIDE.U32 R2, R9, 0x4, R2 ;  /* 0x0000000409027825 */ /* 0x002fc600078e0002 */
[----:B------:R-:W3:Y:S04]  /*0890*/  LDG.E R15, desc[UR16][R4.64+0x4] ;  /* 0x00000410040f7981 */ /* 0x000ee8000c1e1900 */
[----:B------:R-:W4:Y:S04]  /*08a0*/  LDG.E R12, desc[UR16][R2.64] ;  /* 0x00000010020c7981 */ /* 0x000f28000c1e1900 */
[----:B------:R-:W3:Y:S04]  /*08b0*/  LDG.E R14, desc[UR16][R2.64+0x4] ;  /* 0x00000410020e7981 */ /* 0x000ee8000c1e1900 */
[----:B------:R-:W3:Y:S04]  /*08c0*/  LDG.E R17, desc[UR16][R4.64+0x8] ;  /* 0x0000081004117981 */ /* 0x000ee8000c1e1900 */
[----:B------:R-:W3:Y:S04]  /*08d0*/  LDG.E R16, desc[UR16][R2.64+0x8] ;  /* 0x0000081002107981 */ /* 0x000ee8000c1e1900 */
[----:B------:R-:W3:Y:S04]  /*08e0*/  LDG.E R11, desc[UR16][R4.64+0xc] ;  /* 0x00000c10040b7981 */ /* 0x000ee8000c1e1900 */
[----:B------:R-:W3:Y:S01]  /*08f0*/  LDG.E R18, desc[UR16][R2.64+0xc] ;  /* 0x00000c1002127981 */ /* 0x000ee2000c1e1900 */
[----:B--2--5:R-:W-:-:S04]  /*0900*/  FADD R13, -R8, R13 ;  /* 0x0000000d080d7221 */ /* 0x024fc80000000100 */
[----:B------:R-:W-:Y:S01]  /*0910*/  FMUL R13, R13, R13 ;  /* 0x0000000d0d0d7220 */ /* 0x000fe20000400000 */
[----:B----4-:R-:W-:-:S04]  /*0920*/  FADD R12, -R7, R12 ;  /* 0x0000000c070c7221 */ /* 0x010fc80000000100 */
[----:B------:R-:W-:Y:S01]  /*0930*/  FFMA R13, R12, R12, R13 ;  /* 0x0000000c0c0d7223 */ /* 0x000fe2000000000d */
[----:B---3--:R-:W-:Y:S01]  /*0940*/  FADD R15, -R8, R15 ;  /* 0x0000000f080f7221 */ /* 0x008fe20000000100 */
[----:B------:R-:W-:-:S03]  /*0950*/  FADD R14, -R7, R14 ;  /* 0x0000000e070e7221 */ /* 0x000fc60000000100 */
[----:B------:R-:W-:Y:S01]  /*0960*/  FSETP.GEU.AND P0, PT, R13, R10, PT ;  /* 0x0000000a0d00720b */ /* 0x000fe20003f0e000 */
[----:B------:R-:W-:-:S03]  /*0970*/  FMUL R15, R15, R15 ;  /* 0x0000000f0f0f7220 */ /* 0x000fc60000400000 */
[----:B------:R-:W-:Y:S01]  /*0980*/  FSETP.LT.OR P0, PT, R10, RZ, !P0 ;  /* 0x000000ff0a00720b */ /* 0x000fe20004701400 */
[----:B------:R-:W-:-:S03]  /*0990*/  FFMA R15, R14, R14, R15 ;  /* 0x0000000e0e0f7223 */ /* 0x000fc6000000000f */
        /* <DEDUP_REMOVED lines=15> */
[----:B------:R-:W-:-:S04]  /*0a90*/  FSETP.GEU.AND P3, PT, R11, R10, PT ;  /* 0x0000000a0b00720b */ /* 0x000fc80003f6e000 */
[----:B------:R-:W-:Y:S02]  /*0aa0*/  FSETP.LT.OR P3, PT, R10, RZ, !P3 ;  /* 0x000000ff0a00720b */ /* 0x000fe40005f61400 */
[C---:B------:R-:W-:Y:S02]  /*0ab0*/  SEL R6, R9.reuse, R6, P0 ;  /* 0x0000000609067207 */ /* 0x040fe40000000000 */
[C---:B------:R-:W-:Y:S02]  /*0ac0*/  @P1 IADD3 R6, PT, PT, R9.reuse, 0x1, RZ ;  /* 0x0000000109061810 */ /* 0x040fe40007ffe0ff */
[----:B------:R-:W-:Y:S02]  /*0ad0*/  @P2 IADD3 R6, PT, PT, R9, 0x2, RZ ;  /* 0x0000000209062810 */ /* 0x000fe40007ffe0ff */
[----:B------:R-:W-:-:S05]  /*0ae0*/  FSEL R10, R11, R10, P3 ;  /* 0x0000000a0b0a7208 */ /* 0x000fca0001800000 */
[C---:B------:R-:W-:Y:S01]  /*0af0*/  @P3 VIADD R6, R9.reuse, 0x3 ;  /* 0x0000000309063836 */ /* 0x040fe20000000000 */
[----:B------:R-:W-:-:S07]  /*0b00*/  IADD3 R9, PT, PT, R9, 0x4, RZ ;  /* 0x0000000409097810 */ /* 0x000fce0007ffe0ff */
.L_x_3:
[----:B------:R-:W-:Y:S05]  /*0b10*/  BRA.U !UP1, `(.L_x_0) ;  /* 0x0000000109b07547 */ /* 0x000fea000b800000 */
[----:B------:R-:W-:Y:S02]  /*0b20*/  UISETP.NE.AND UP0, UPT, UR5, 0x1, UPT ;  /* 0x000000010500788c */ /* 0x000fe4000bf05270 */
[----:B------:R-:W-:-:S04]  /*0b30*/  ULOP3.LUT UR4, UR8, 0x1, URZ, 0xc0, !UPT ;  /* 0x0000000108047892 */ /* 0x000fc8000f8ec0ff */
[----:B------:R-:W-:-:S03]  /*0b40*/  UISETP.NE.U32.AND UP1, UPT, UR4, 0x1, UPT ;  /* 0x000000010400788c */ /* 0x000fc6000bf25070 */
        /* <DEDUP_REMOVED lines=19> */
[----:B------:R-:W-:-:S04]  /*0c80*/  FSEL R10, R11, R10, P0 ;  /* 0x0000000a0b0a7208 */ /* 0x000fc80000000000 */
[----:B------:R-:W-:-:S04]  /*0c90*/  FSETP.GEU.AND P1, PT, R13, R10, PT ;  /* 0x0000000a0d00720b */ /* 0x000fc80003f2e000 */
[----:B------:R-:W-:Y:S02]  /*0ca0*/  FSETP.LT.OR P1, PT, R10, RZ, !P1 ;  /* 0x000000ff0a00720b */ /* 0x000fe40004f21400 */
[----:B------:R-:W-:Y:S02]  /*0cb0*/  SEL R6, R9, R6, P0 ;  /* 0x0000000609067207 */ /* 0x000fe40000000000 */
[----:B------:R-:W-:-:S09]  /*0cc0*/  FSEL R10, R13, R10, P1 ;  /* 0x0000000a0d0a7208 */ /* 0x000fd20000800000 */
[C---:B------:R-:W-:Y:S02]  /*0cd0*/  @P1 IADD3 R6, PT, PT, R9.reuse, 0x1, RZ ;  /* 0x0000000109061810 */ /* 0x040fe40007ffe0ff */
[----:B------:R-:W-:-:S07]  /*0ce0*/  IADD3 R9, PT, PT, R9, 0x2, RZ ;  /* 0x0000000209097810 */ /* 0x000fce0007ffe0ff */
.L_x_4:
[----:B------:R-:W-:Y:S05]  /*0cf0*/  BRA.U UP1, `(.L_x_0) ;  /* 0x0000000101387547 */ /* 0x000fea000b800000 */
[----:B------:R-:W0:Y:S08]  /*0d00*/  LDC.64 R4, c[0x0][0x3a8] ;  /* 0x0000ea00ff047b82 */ /* 0x000e300000000a00 */
[----:B------:R-:W1:Y:S01]  /*0d10*/  LDC.64 R2, c[0x0][0x3a0] ;  /* 0x0000e800ff027b82 */ /* 0x000e620000000a00 */
[----:B0-----:R-:W-:-:S06]  /*0d20*/  IMAD.WIDE.U32 R4, R9, 0x4, R4 ;  /* 0x0000000409047825 */ /* 0x001fcc00078e0004 */
[----:B------:R-:W2:Y:S01]  /*0d30*/  LDG.E R5, desc[UR16][R4.64] ;  /* 0x0000001004057981 */ /* 0x000ea2000c1e1900 */
[----:B-1----:R-:W-:-:S06]  /*0d40*/  IMAD.WIDE.U32 R2, R9, 0x4, R2 ;  /* 0x0000000409027825 */ /* 0x002fcc00078e0002 */
[----:B------:R-:W3:Y:S01]  /*0d50*/  LDG.E R2, desc[UR16][R2.64] ;  /* 0x0000001002027981 */ /* 0x000ee2000c1e1900 */
[----:B------:R-:W-:Y:S01]  /*0d60*/  FSETP.GEU.AND P1, PT, R10, RZ, PT ;  /* 0x000000ff0a00720b */ /* 0x000fe20003f2e000 */
[----:B--2--5:R-:W-:-:S04]  /*0d70*/  FADD R8, -R8, R5 ;  /* 0x0000000508087221 */ /* 0x024fc80000000100 */
[----:B------:R-:W-:Y:S01]  /*0d80*/  FMUL R8, R8, R8 ;  /* 0x0000000808087220 */ /* 0x000fe20000400000 */
[----:B---3--:R-:W-:-:S04]  /*0d90*/  FADD R7, -R7, R2 ;  /* 0x0000000207077221 */ /* 0x008fc80000000100 */
[----:B------:R-:W-:-:S05]  /*0da0*/  FFMA R7, R7, R7, R8 ;  /* 0x0000000707077223 */ /* 0x000fca0000000008 */
[----:B------:R-:W-:-:S04]  /*0db0*/  FSETP.GEU.AND P0, PT, R7, R10, PT ;  /* 0x0000000a0700720b */ /* 0x000fc80003f0e000 */
[----:B------:R-:W-:-:S04]  /*0dc0*/  @P1 SEL R9, R9, R6, !P0 ;  /* 0x0000000609091207 */ /* 0x000fc80004000000 */
[----:B------:R-:W-:-:S07]  /*0dd0*/  MOV R6, R9 ;  /* 0x0000000900067202 */ /* 0x000fce0000000f00 */
.L_x_0:
[----:B------:R-:W0:Y:S02]  /*0de0*/  LDC.64 R2, c[0x0][0x398] ;  /* 0x0000e600ff027b82 */ /* 0x000e240000000a00 */
[----:B0-----:R-:W-:-:S05]  /*0df0*/  IMAD.WIDE R2, R0, 0x4, R2 ;  /* 0x0000000400027825 */ /* 0x001fca00078e0202 */
[----:B------:R-:W2:Y:S02]  /*0e00*/  LDG.E R5, desc[UR16][R2.64] ;  /* 0x0000001002057981 */ /* 0x000ea4000c1e1900 */
[----:B--2---:R-:W-:-:S13]  /*0e10*/  ISETP.NE.AND P0, PT, R5, R6, PT ;  /* 0x000000060500720c */ /* 0x004fda0003f05270 */
[----:B------:R-:W-:Y:S05]  /*0e20*/  @!P0 EXIT ;  /* 0x000000000000894d */ /* 0x000fea0003800000 */
[----:B------:R-:W-:Y:S01]  /*0e30*/  STG.E desc[UR16][R2.64], R6 ;  /* 0x0000000602007986 */ /* 0x000fe2000c101910 */
[----:B------:R-:W-:Y:S05]  /*0e40*/  EXIT ;  /* 0x000000000000794d */ /* 0x000fea0003800000 */
.L_x_5:
[----:B------:R-:W-:-:S00]  /*0e50*/  BRA `(.L_x_5) ;  /* 0xfffffffc00fc7947 */ /* 0x000fc0000383ffff */
[----:B------:R-:W-:-:S00]  /*0e60*/  NOP ;  /* 0x0000000000007918 */ /* 0x000fc00000000000 */
        /* <DEDUP_REMOVED lines=9> */
.L_x_65:


//--------------------- .text._Z22divideSumClusterPointsiPfS_Pi --------------------------
	.section	.text._Z22divideSumClusterPointsiPfS_Pi,"ax",@progbits
	.align	128
        .global         _Z22divideSumClusterPointsiPfS_Pi
        .type           _Z22divideSumClusterPointsiPfS_Pi,@function
        .size           _Z22divideSumClusterPointsiPfS_Pi,(.L_x_64 - _Z22divideSumClusterPointsiPfS_Pi)
        .other          _Z22divideSumClusterPointsiPfS_Pi,@"STO_CUDA_ENTRY STV_DEFAULT"
_Z22divideSumClusterPointsiPfS_Pi:
.text._Z22divideSumClusterPointsiPfS_Pi:
        /* <DEDUP_REMOVED lines=8> */
[----:B------:R-:W0:Y:S01]  /*0080*/  LDC.64 R4, c[0x0][0x398] ;  /* 0x0000e600ff047b82 */ /* 0x000e220000000a00 */
[----:B------:R-:W1:Y:S07]  /*0090*/  LDCU.64 UR4, c[0x0][0x358] ;  /* 0x00006b00ff0477ac */ /* 0x000e6e0008000a00 */
[----:B------:R-:W2:Y:S01]  /*00a0*/  LDC.64 R6, c[0x0][0x388] ;  /* 0x0000e200ff067b82 */ /* 0x000ea20000000a00 */
[----:B0-----:R-:W-:-:S05]  /*00b0*/  IMAD.WIDE R4, R2, 0x4, R4 ;  /* 0x0000000402047825 */ /* 0x001fca00078e0204 */
[----:B-1----:R-:W3:Y:S01]  /*00c0*/  LDG.E R3, desc[UR4][R4.64] ;  /* 0x0000000404037981 */ /* 0x002ee2000c1e1900 */
[----:B--2---:R-:W-:-:S05]  /*00d0*/  IMAD.WIDE R6, R2, 0x4, R6 ;  /* 0x0000000402067825 */ /* 0x004fca00078e0206 */
[----:B------:R-:W2:Y:S01]  /*00e0*/  LDG.E R0, desc[UR4][R6.64] ;  /* 0x0000000406007981 */ /* 0x000ea2000c1e1900 */
[----:B------:R-:W-:Y:S01]  /*00f0*/  BSSY.RECONVERGENT B0, `(.L_x_6) ;  /* 0x000000d000007945 */ /* 0x000fe20003800200 */
[----:B---3--:R-:W-:-:S04]  /*0100*/  I2FP.F32.S32 R3, R3 ;  /* 0x0000000300037245 */ /* 0x008fc80000201400 */
[----:B------:R-:W0:Y:S08]  /*0110*/  MUFU.RCP R8, R3 ;  /* 0x0000000300087308 */ /* 0x000e300000001000 */
[----:B--2---:R-:W1:Y:S01]  /*0120*/  FCHK P0, R0, R3 ;  /* 0x0000000300007302 */ /* 0x004e620000000000 */
[----:B0-----:R-:W-:-:S04]  /*0130*/  FFMA R9, -R3, R8, 1 ;  /* 0x3f80000003097423 */ /* 0x001fc80000000108 */
[----:B------:R-:W-:-:S04]  /*0140*/  FFMA R9, R8, R9, R8 ;  /* 0x0000000908097223 */ /* 0x000fc80000000008 */
[----:B------:R-:W-:-:S04]  /*0150*/  FFMA R8, R0, R9, RZ ;  /* 0x0000000900087223 */ /* 0x000fc800000000ff */
[----:B------:R-:W-:-:S04]  /*0160*/  FFMA R10, -R3, R8, R0 ;  /* 0x00000008030a7223 */ /* 0x000fc80000000100 */
[----:B------:R-:W-:Y:S01]  /*0170*/  FFMA R11, R9, R10, R8 ;  /* 0x0000000a090b7223 */ /* 0x000fe20000000008 */
[----:B-1----:R-:W-:Y:S06]  /*0180*/  @!P0 BRA `(.L_x_7) ;  /* 0x00000000000c8947 */ /* 0x002fec0003800000 */
[----:B------:R-:W-:-:S07]  /*0190*/  MOV R10, 0x1b0 ;  /* 0x000001b0000a7802 */ /* 0x000fce0000000f00 */
[----:B------:R-:W-:Y:S05]  /*01a0*/  CALL.REL.NOINC `($__internal_0_$__cuda_sm3x_div_rn_noftz_f32_slowpath) ;  /* 0x00000000005c7944 */ /* 0x000fea0003c00000 */
[----:B------:R-:W-:-:S07]  /*01b0*/  IMAD.MOV.U32 R11, RZ, RZ, R0 ;  /* 0x000000ffff0b7224 */ /* 0x000fce00078e0000 */
.L_x_7:
[----:B------:R-:W-:Y:S05]  /*01c0*/  BSYNC.RECONVERGENT B0 ;  /* 0x0000000000007941 */ /* 0x000fea0003800200 */
.L_x_6:
[----:B------:R-:W0:Y:S01]  /*01d0*/  LDC.64 R8, c[0x0][0x390] ;  /* 0x0000e400ff087b82 */ /* 0x000e220000000a00 */
[----:B------:R1:W-:Y:S04]  /*01e0*/  STG.E desc[UR4][R6.64], R11 ;  /* 0x0000000b06007986 */ /* 0x0003e8000c101904 */
[----:B------:R-:W2:Y:S01]  /*01f0*/  LDG.E R4, desc[UR4][R4.64] ;  /* 0x0000000404047981 */ /* 0x000ea2000c1e1900 */
[----:B0-----:R-:W-:-:S05]  /*0200*/  IMAD.WIDE R8, R2, 0x4, R8 ;  /* 0x0000000402087825 */ /* 0x001fca00078e0208 */
[----:B------:R-:W3:Y:S01]  /*0210*/  LDG.E R0, desc[UR4][R8.64] ;  /* 0x0000000408007981 */ /* 0x000ee2000c1e1900 */
[----:B------:R-:W-:Y:S01]  /*0220*/  BSSY.RECONVERGENT B0, `(.L_x_8) ;  /* 0x000000d000007945 */ /* 0x000fe20003800200 */
[----:B--2---:R-:W-:-:S04]  /*0230*/  I2FP.F32.S32 R3, R4 ;  /* 0x0000000400037245 */ /* 0x004fc80000201400 */
[----:B------:R-:W0:Y:S02]  /*0240*/  MUFU.RCP R2, R3 ;  /* 0x0000000300027308 */ /* 0x000e240000001000 */
[----:B0-----:R-:W-:-:S06]  /*0250*/  FFMA R13, -R3, R2, 1 ;  /* 0x3f800000030d7423 */ /* 0x001fcc0000000102 */
[----:B---3--:R-:W0:Y:S01]  /*0260*/  FCHK P0, R0, R3 ;  /* 0x0000000300007302 */ /* 0x008e220000000000 */
[----:B------:R-:W-:-:S04]  /*0270*/  FFMA R13, R2, R13, R2 ;  /* 0x0000000d020d7223 */ /* 0x000fc80000000002 */
[----:B------:R-:W-:-:S04]  /*0280*/  FFMA R2, R0, R13, RZ ;  /* 0x0000000d00027223 */ /* 0x000fc800000000ff */
[----:B-1----:R-:W-:-:S04]  /*0290*/  FFMA R6, -R3, R2, R0 ;  /* 0x0000000203067223 */ /* 0x002fc80000000100 */
[----:B------:R-:W-:Y:S01]  /*02a0*/  FFMA R13, R13, R6, R2 ;  /* 0x000000060d0d7223 */ /* 0x000fe20000000002 */
[----:B0-----:R-:W-:Y:S06]  /*02b0*/  @!P0 BRA `(.L_x_9) ;  /* 0x00000000000c8947 */ /* 0x001fec0003800000 */
[----:B------:R-:W-:-:S07]  /*02c0*/  MOV R10, 0x2e0 ;  /* 0x000002e0000a7802 */ /* 0x000fce0000000f00 */
[----:B------:R-:W-:Y:S05]  /*02d0*/  CALL.REL.NOINC `($__internal_0_$__cuda_sm3x_div_rn_noftz_f32_slowpath) ;  /* 0x0000000000107944 */ /* 0x000fea0003c00000 */
[----:B------:R-:W-:-:S07]  /*02e0*/  IMAD.MOV.U32 R13, RZ, RZ, R0 ;  /* 0x000000ffff0d7224 */ /* 0x000fce00078e0000 */
.L_x_9:
[----:B------:R-:W-:Y:S05]  /*02f0*/  BSYNC.RECONVERGENT B0 ;  /* 0x0000000000007941 */ /* 0x000fea0003800200 */
.L_x_8:
[----:B------:R-:W-:Y:S01]  /*0300*/  STG.E desc[UR4][R8.64], R13 ;  /* 0x0000000d08007986 */ /* 0x000fe2000c101904 */
[----:B------:R-:W-:Y:S05]  /*0310*/  EXIT ;  /* 0x000000000000794d */ /* 0x000fea0003800000 */
        .weak           $__internal_0_$__cuda_sm3x_div_rn_noftz_f32_slowpath
        .type           $__internal_0_$__cuda_sm3x_div_rn_noftz_f32_slowpath,@function
        .size           $__internal_0_$__cuda_sm3x_div_rn_noftz_f32_slowpath,(.L_x_64 - $__internal_0_$__cuda_sm3x_div_rn_noftz_f32_slowpath)
$__internal_0_$__cuda_sm3x_div_rn_noftz_f32_slowpath:
[----:B------:R-:W-:Y:S01]  /*0320*/  SHF.R.U32.HI R12, RZ, 0x17, R3 ;  /* 0x00000017ff0c7819 */ /* 0x000fe20000011603 */
[----:B------:R-:W-:Y:S01]  /*0330*/  BSSY.RECONVERGENT B1, `(.L_x_10) ;  /* 0x0000062000017945 */ /* 0x000fe20003800200 */
[----:B------:R-:W-:Y:S02]  /*0340*/  SHF.R.U32.HI R11, RZ, 0x17, R0 ;  /* 0x00000017ff0b7819 */ /* 0x000fe40000011600 */
[----:B------:R-:W-:Y:S02]  /*0350*/  LOP3.LUT R12, R12, 0xff, RZ, 0xc0, !PT ;  /* 0x000000ff0c0c7812 */ /* 0x000fe400078ec0ff */
[----:B------:R-:W-:-:S03]  /*0360*/  LOP3.LUT R16, R11, 0xff, RZ, 0xc0, !PT ;  /* 0x000000ff0b107812 */ /* 0x000fc600078ec0ff */
[----:B------:R-:W-:Y:S02]  /*0370*/  VIADD R14, R12, 0xffffffff ;  /* 0xffffffff0c0e7836 */ /* 0x000fe40000000000 */
[----:B------:R-:W-:-:S03]  /*0380*/  VIADD R13, R16, 0xffffffff ;  /* 0xffffffff100d7836 */ /* 0x000fc60000000000 */
[----:B------:R-:W-:-:S04]  /*0390*/  ISETP.GT.U32.AND P0, PT, R14, 0xfd, PT ;  /* 0x000000fd0e00780c */ /* 0x000fc80003f04070 */
[----:B------:R-:W-:-:S13]  /*03a0*/  ISETP.GT.U32.OR P0, PT, R13, 0xfd, P0 ;  /* 0x000000fd0d00780c */ /* 0x000fda0000704470 */
[----:B------:R-:W-:Y:S01]  /*03b0*/  @!P0 IMAD.MOV.U32 R11, RZ, RZ, RZ ;  /* 0x000000ffff0b8224 */ /* 0x000fe200078e00ff */
[----:B------:R-:W-:Y:S06]  /*03c0*/  @!P0 BRA `(.L_x_11) ;  /* 0x00000000005c8947 */ /* 0x000fec0003800000 */
[----:B------:R-:W-:Y:S02]  /*03d0*/  FSETP.GTU.FTZ.AND P0, PT, |R0|, +INF , PT ;  /* 0x7f8000000000780b */ /* 0x000fe40003f1c200 */
[----:B------:R-:W-:-:S04]  /*03e0*/  FSETP.GTU.FTZ.AND P1, PT, |R3|, +INF , PT ;  /* 0x7f8000000300780b */ /* 0x000fc80003f3c200 */
[----:B------:R-:W-:-:S13]  /*03f0*/  PLOP3.LUT P0, PT, P0, P1, PT, 0xf8, 0x8f ;  /* 0x00000000008f781c */ /* 0x000fda0000703f70 */
[----:B------:R-:W-:Y:S05]  /*0400*/  @P0 BRA `(.L_x_12) ;  /* 0x00000004004c0947 */ /* 0x000fea0003800000 */
[----:B------:R-:W-:-:S13]  /*0410*/  LOP3.LUT P0, RZ, R3, 0x7fffffff, R0, 0xc8, !PT ;  /* 0x7fffffff03ff7812 */ /* 0x000fda000780c800 */
[----:B------:R-:W-:Y:S05]  /*0420*/  @!P0 BRA `(.L_x_13) ;  /* 0x00000004003c8947 */ /* 0x000fea0003800000 */
[C---:B------:R-:W-:Y:S02]  /*0430*/  FSETP.NEU.FTZ.AND P2, PT, |R0|.reuse, +INF , PT ;  /* 0x7f8000000000780b */ /* 0x040fe40003f5d200 */
[----:B------:R-:W-:Y:S02]  /*0440*/  FSETP.NEU.FTZ.AND P1, PT, |R3|, +INF , PT ;  /* 0x7f8000000300780b */ /* 0x000fe40003f3d200 */
[----:B------:R-:W-:-:S11]  /*0450*/  FSETP.NEU.FTZ.AND P0, PT, |R0|, +INF , PT ;  /* 0x7f8000000000780b */ /* 0x000fd60003f1d200 */
[----:B------:R-:W-:Y:S05]  /*0460*/  @!P1 BRA !P2, `(.L_x_13) ;  /* 0x00000004002c9947 */ /* 0x000fea0005000000 */
[----:B------:R-:W-:-:S04]  /*0470*/  LOP3.LUT P2, RZ, R0, 0x7fffffff, RZ, 0xc0, !PT ;  /* 0x7fffffff00ff7812 */ /* 0x000fc8000784c0ff */
[----:B------:R-:W-:-:S13]  /*0480*/  PLOP3.LUT P1, PT, P1, P2, PT, 0x2f, 0xf2 ;  /* 0x0000000000f2781c */ /* 0x000fda0000f24577 */
[----:B------:R-:W-:Y:S05]  /*0490*/  @P1 BRA `(.L_x_14) ;  /* 0x0000000400181947 */ /* 0x000fea0003800000 */
[----:B------:R-:W-:-:S04]  /*04a0*/  LOP3.LUT P1, RZ, R3, 0x7fffffff, RZ, 0xc0, !PT ;  /* 0x7fffffff03ff7812 */ /* 0x000fc8000782c0ff */
[----:B------:R-:W-:-:S13]  /*04b0*/  PLOP3.LUT P0, PT, P0, P1, PT, 0x2f, 0xf2 ;  /* 0x0000000000f2781c */ /* 0x000fda0000702577 */
[----:B------:R-:W-:Y:S05]  /*04c0*/  @P0 BRA `(.L_x_15) ;  /* 0x0000000400000947 */ /* 0x000fea0003800000 */
[----:B------:R-:W-:Y:S02]  /*04d0*/  ISETP.GE.AND P0, PT, R13, RZ, PT ;  /* 0x000000ff0d00720c */ /* 0x000fe40003f06270 */
[----:B------:R-:W-:-:S11]  /*04e0*/  ISETP.GE.AND P1, PT, R14, RZ, PT ;  /* 0x000000ff0e00720c */ /* 0x000fd60003f26270 */
[----:B------:R-:W-:Y:S02]  /*04f0*/  @P0 IMAD.MOV.U32 R11, RZ, RZ, RZ ;  /* 0x000000ffff0b0224 */ /* 0x000fe400078e00ff */
[----:B------:R-:W-:Y:S01]  /*0500*/  @!P0 FFMA R0, R0, 1.84467440737095516160e+19, RZ ;  /* 0x5f80000000008823 */ /* 0x000fe200000000ff */
[----:B------:R-:W-:Y:S02]  /*0510*/  @!P0 IMAD.MOV.U32 R11, RZ, RZ, -0x40 ;  /* 0xffffffc0ff0b8424 */ /* 0x000fe400078e00ff */
[----:B------:R-:W-:Y:S02]  /*0520*/  @!P1 FFMA R3, R3, 1.84467440737095516160e+19, RZ ;  /* 0x5f80000003039823 */ /* 0x000fe400000000ff */
[----:B------:R-:W-:-:S07]  /*0530*/  @!P1 VIADD R11, R11, 0x40 ;  /* 0x000000400b0b9836 */ /* 0x000fce0000000000 */
.L_x_11:
[----:B------:R-:W-:Y:S01]  /*0540*/  LEA R14, R12, 0xc0800000, 0x17 ;  /* 0xc08000000c0e7811 */ /* 0x000fe200078eb8ff */
[----:B------:R-:W-:Y:S04]  /*0550*/  BSSY.RECONVERGENT B2, `(.L_x_16) ;  /* 0x0000036000027945 */ /* 0x000fe80003800200 */
[----:B------:R-:W-:Y:S02]  /*0560*/  IMAD.IADD R14, R3, 0x1, -R14 ;  /* 0x00000001030e7824 */ /* 0x000fe400078e0a0e */
[----:B------:R-:W-:Y:S02]  /*0570*/  VIADD R3, R16, 0xffffff81 ;  /* 0xffffff8110037836 */ /* 0x000fe40000000000 */
[----:B------:R-:W0:Y:S01]  /*0580*/  MUFU.RCP R13, R14 ;  /* 0x0000000e000d7308 */ /* 0x000e220000001000 */
[----:B------:R-:W-:Y:S01]  /*0590*/  FADD.FTZ R15, -R14, -RZ ;  /* 0x800000ff0e0f7221 */ /* 0x000fe20000010100 */
[C---:B------:R-:W-:Y:S01]  /*05a0*/  IMAD R0, R3.reuse, -0x800000, R0 ;  /* 0xff80000003007824 */ /* 0x040fe200078e0200 */
[----:B------:R-:W-:-:S05]  /*05b0*/  IADD3 R12, PT, PT, R3, 0x7f, -R12 ;  /* 0x0000007f030c7810 */ /* 0x000fca0007ffe80c */
[----:B------:R-:W-:Y:S02]  /*05c0*/  IMAD.IADD R12, R12, 0x1, R11 ;  /* 0x000000010c0c7824 */ /* 0x000fe400078e020b */
[----:B0-----:R-:W-:-:S04]  /*05d0*/  FFMA R16, R13, R15, 1 ;  /* 0x3f8000000d107423 */ /* 0x001fc8000000000f */
[----:B------:R-:W-:-:S04]  /*05e0*/  FFMA R18, R13, R16, R13 ;  /* 0x000000100d127223 */ /* 0x000fc8000000000d */
[----:B------:R-:W-:-:S04]  /*05f0*/  FFMA R13, R0, R18, RZ ;  /* 0x00000012000d7223 */ /* 0x000fc800000000ff */
[----:B------:R-:W-:-:S04]  /*0600*/  FFMA R16, R15, R13, R0 ;  /* 0x0000000d0f107223 */ /* 0x000fc80000000000 */
[----:B------:R-:W-:-:S04]  /*0610*/  FFMA R13, R18, R16, R13 ;  /* 0x00000010120d7223 */ /* 0x000fc8000000000d */
[----:B------:R-:W-:-:S04]  /*0620*/  FFMA R16, R15, R13, R0 ;  /* 0x0000000d0f107223 */ /* 0x000fc80000000000 */
[----:B------:R-:W-:-:S05]  /*0630*/  FFMA R0, R18, R16, R13 ;  /* 0x0000001012007223 */ /* 0x000fca000000000d */
[----:B------:R-:W-:-:S04]  /*0640*/  SHF.R.U32.HI R3, RZ, 0x17, R0 ;  /* 0x00000017ff037819 */ /* 0x000fc80000011600 */
[----:B------:R-:W-:-:S05]  /*0650*/  LOP3.LUT R3, R3, 0xff, RZ, 0xc0, !PT ;  /* 0x000000ff03037812 */ /* 0x000fca00078ec0ff */
[----:B------:R-:W-:-:S04]  /*0660*/  IMAD.IADD R15, R3, 0x1, R12 ;  /* 0x00000001030f7824 */ /* 0x000fc800078e020c */
[----:B------:R-:W-:-:S05]  /*0670*/  VIADD R3, R15, 0xffffffff ;  /* 0xffffffff0f037836 */ /* 0x000fca0000000000 */
[----:B------:R-:W-:-:S13]  /*0680*/  ISETP.GE.U32.AND P0, PT, R3, 0xfe, PT ;  /* 0x000000fe0300780c */ /* 0x000fda0003f06070 */
[----:B------:R-:W-:Y:S05]  /*0690*/  @!P0 BRA `(.L_x_17) ;  /* 0x0000000000808947 */ /* 0x000fea0003800000 */
[----:B------:R-:W-:-:S13]  /*06a0*/  ISETP.GT.AND P0, PT, R15, 0xfe, PT ;  /* 0x000000fe0f00780c */ /* 0x000fda0003f04270 */
[----:B------:R-:W-:Y:S05]  /*06b0*/  @P0 BRA `(.L_x_18) ;  /* 0x00000000006c0947 */ /* 0x000fea0003800000 */
[----:B------:R-:W-:-:S13]  /*06c0*/  ISETP.GE.AND P0, PT, R15, 0x1, PT ;  /* 0x000000010f00780c */ /* 0x000fda0003f06270 */
[----:B------:R-:W-:Y:S05]  /*06d0*/  @P0 BRA `(.L_x_19) ;  /* 0x0000000000740947 */ /* 0x000fea0003800000 */
[----:B------:R-:W-:Y:S02]  /*06e0*/  ISETP.GE.AND P0, PT, R15, -0x18, PT ;  /* 0xffffffe80f00780c */ /* 0x000fe40003f06270 */
[----:B------:R-:W-:-:S11]  /*06f0*/  LOP3.LUT R0, R0, 0x80000000, RZ, 0xc0, !PT ;  /* 0x8000000000007812 */ /* 0x000fd600078ec0ff */
[----:B------:R-:W-:Y:S05]  /*0700*/  @!P0 BRA `(.L_x_19) ;  /* 0x0000000000688947 */ /* 0x000fea0003800000 */
[CCC-:B------:R-:W-:Y:S01]  /*0710*/  FFMA.RZ R3, R18.reuse, R16.reuse, R13.reuse ;  /* 0x0000001012037223 */ /* 0x1c0fe2000000c00d */
[C---:B------:R-:W-:Y:S02]  /*0720*/  VIADD R14, R15.reuse, 0x20 ;  /* 0x000000200f0e7836 */ /* 0x040fe40000000000 */
[CCC-:B------:R-:W-:Y:S01]  /*0730*/  FFMA.RM R12, R18.reuse, R16.reuse, R13.reuse ;  /* 0x00000010120c7223 */ /* 0x1c0fe2000000400d */
[----:B------:R-:W-:Y:S02]  /*0740*/  ISETP.NE.AND P2, PT, R15, RZ, PT ;  /* 0x000000ff0f00720c */ /* 0x000fe40003f45270 */
[----:B------:R-:W-:Y:S01]  /*0750*/  LOP3.LUT R11, R3, 0x7fffff, RZ, 0xc0, !PT ;  /* 0x007fffff030b7812 */ /* 0x000fe200078ec0ff */
[----:B------:R-:W-:Y:S01]  /*0760*/  FFMA.RP R3, R18, R16, R13 ;  /* 0x0000001012037223 */ /* 0x000fe2000000800d */
[----:B------:R-:W-:Y:S01]  /*0770*/  IMAD.MOV R13, RZ, RZ, -R15 ;  /* 0x000000ffff0d7224 */ /* 0x000fe200078e0a0f */
[----:B------:R-:W-:Y:S02]  /*0780*/  ISETP.NE.AND P1, PT, R15, RZ, PT ;  /* 0x000000ff0f00720c */ /* 0x000fe40003f25270 */
[----:B------:R-:W-:-:S02]  /*0790*/  LOP3.LUT R11, R11, 0x800000, RZ, 0xfc, !PT ;  /* 0x008000000b0b7812 */ /* 0x000fc400078efcff */
[----:B------:R-:W-:Y:S02]  /*07a0*/  FSETP.NEU.FTZ.AND P0, PT, R3, R12, PT ;  /* 0x0000000c0300720b */ /* 0x000fe40003f1d000 */
[----:B------:R-:W-:Y:S02]  /*07b0*/  SHF.L.U32 R14, R11, R14, RZ ;  /* 0x0000000e0b0e7219 */ /* 0x000fe400000006ff */
[----:B------:R-:W-:Y:S02]  /*07c0*/  SEL R12, R13, RZ, P2 ;  /* 0x000000ff0d0c7207 */ /* 0x000fe40001000000 */
[----:B------:R-:W-:Y:S02]  /*07d0*/  ISETP.NE.AND P1, PT, R14, RZ, P1 ;  /* 0x000000ff0e00720c */ /* 0x000fe40000f25270 */
[----:B------:R-:W-:Y:S02]  /*07e0*/  SHF.R.U32.HI R12, RZ, R12, R11 ;  /* 0x0000000cff0c7219 */ /* 0x000fe4000001160b */
[----:B------:R-:W-:-:S02]  /*07f0*/  PLOP3.LUT P0, PT, P0, P1, PT, 0xf8, 0x8f ;  /* 0x00000000008f781c */ /* 0x000fc40000703f70 */
[----:B------:R-:W-:Y:S02]  /*0800*/  SHF.R.U32.HI R14, RZ, 0x1, R12 ;  /* 0x00000001ff0e7819 */ /* 0x000fe4000001160c */
[----:B------:R-:W-:-:S04]  /*0810*/  SEL R3, RZ, 0x1, !P0 ;  /* 0x00000001ff037807 */ /* 0x000fc80004000000 */
[----:B------:R-:W-:-:S04]  /*0820*/  LOP3.LUT R3, R3, 0x1, R14, 0xf8, !PT ;  /* 0x0000000103037812 */ /* 0x000fc800078ef80e */
[----:B------:R-:W-:-:S05]  /*0830*/  LOP3.LUT R3, R3, R12, RZ, 0xc0, !PT ;  /* 0x0000000c03037212 */ /* 0x000fca00078ec0ff */
[----:B------:R-:W-:-:S05]  /*0840*/  IMAD.IADD R3, R14, 0x1, R3 ;  /* 0x000000010e037824 */ /* 0x000fca00078e0203 */
[----:B------:R-:W-:Y:S01]  /*0850*/  LOP3.LUT R0, R3, R0, RZ, 0xfc, !PT ;  /* 0x0000000003007212 */ /* 0x000fe200078efcff */
[----:B------:R-:W-:Y:S06]  /*0860*/  BRA `(.L_x_19) ;  /* 0x0000000000107947 */ /* 0x000fec0003800000 */
.L_x_18:
[----:B------:R-:W-:-:S04]  /*0870*/  LOP3.LUT R0, R0, 0x80000000, RZ, 0xc0, !PT ;  /* 0x8000000000007812 */ /* 0x000fc800078ec0ff */
[----:B------:R-:W-:Y:S01]  /*0880*/  LOP3.LUT R0, R0, 0x7f800000, RZ, 0xfc, !PT ;  /* 0x7f80000000007812 */ /* 0x000fe200078efcff */
[----:B------:R-:W-:Y:S06]  /*0890*/  BRA `(.L_x_19) ;  /* 0x0000000000047947 */ /* 0x000fec0003800000 */
.L_x_17:
[----:B------:R-:W-:-:S07]  /*08a0*/  IMAD R0, R12, 0x800000, R0 ;  /* 0x008000000c007824 */ /* 0x000fce00078e0200 */
.L_x_19:
[----:B------:R-:W-:Y:S05]  /*08b0*/  BSYNC.RECONVERGENT B2 ;  /* 0x0000000000027941 */ /* 0x000fea0003800200 */
.L_x_16:
[----:B------:R-:W-:Y:S05]  /*08c0*/  BRA `(.L_x_20) ;  /* 0x0000000000207947 */ /* 0x000fea0003800000 */
.L_x_15:
[----:B------:R-:W-:-:S04]  /*08d0*/  LOP3.LUT R0, R3, 0x80000000, R0, 0x48, !PT ;  /* 0x8000000003007812 */ /* 0x000fc800078e4800 */
[----:B------:R-:W-:Y:S01]  /*08e0*/  LOP3.LUT R0, R0, 0x7f800000, RZ, 0xfc, !PT ;  /* 0x7f80000000007812 */ /* 0x000fe200078efcff */
[----:B------:R-:W-:Y:S06]  /*08f0*/  BRA `(.L_x_20) ;  /* 0x0000000000147947 */ /* 0x000fec0003800000 */
.L_x_14:
[----:B------:R-:W-:Y:S01]  /*0900*/  LOP3.LUT R0, R3, 0x80000000, R0, 0x48, !PT ;  /* 0x8000000003007812 */ /* 0x000fe200078e4800 */
[----:B------:R-:W-:Y:S06]  /*0910*/  BRA `(.L_x_20) ;  /* 0x00000000000c7947 */ /* 0x000fec0003800000 */
.L_x_13:
[----:B------:R-:W0:Y:S01]  /*0920*/  MUFU.RSQ R0, -QNAN ;  /* 0xffc0000000007908 */ /* 0x000e220000001400 */
[----:B------:R-:W-:Y:S05]  /*0930*/  BRA `(.L_x_20) ;  /* 0x0000000000047947 */ /* 0x000fea0003800000 */
.L_x_12:
[----:B------:R-:W-:-:S07]  /*0940*/  FADD.FTZ R0, R0, R3 ;  /* 0x0000000300007221 */ /* 0x000fce0000010000 */
.L_x_20:
[----:B------:R-:W-:Y:S05]  /*0950*/  BSYNC.RECONVERGENT B1 ;  /* 0x0000000000017941 */ /* 0x000fea0003800200 */
.L_x_10:
[----:B------:R-:W-:-:S04]  /*0960*/  IMAD.MOV.U32 R11, RZ, RZ, 0x0 ;  /* 0x00000000ff0b7424 */ /* 0x000fc800078e00ff */
[----:B0-----:R-:W-:Y:S05]  /*0970*/  RET.REL.NODEC R10 `(_Z22divideSumClusterPointsiPfS_Pi) ;  /* 0xfffffff40aa07950 */ /* 0x001fea0003c3ffff */
.L_x_21:
        /* <DEDUP_REMOVED lines=16> */
.L_x_64:


//--------------------- .text._Z12updateArraysiPfS_PiS_S_S0_ --------------------------
	.section	.text._Z12updateArraysiPfS_PiS_S_S0_,"ax",@progbits
	.align	128
        .global         _Z12updateArraysiPfS_PiS_S_S0_
        .type           _Z12updateArraysiPfS_PiS_S_S0_,@function
        .size           _Z12updateArraysiPfS_PiS_S_S0_,(.L_x_67 - _Z12updateArraysiPfS_PiS_S_S0_)
        .other          _Z12updateArraysiPfS_PiS_S_S0_,@"STO_CUDA_ENTRY STV_DEFAULT"
_Z12updateArraysiPfS_PiS_S_S0_:
.text._Z12updateArraysiPfS_PiS_S_S0_:
[----:B------:R-:W-:Y:S08]  /*0000*/  LDC R1, c[0x0][0x37c] ;  /* 0x0000df00ff017b82 */ /* 0x000ff00000000800 */
[----:B------:R-:W0:Y:S02]  /*0010*/  LDC R2, c[0x0][0x380] ;  /* 0x0000e000ff027b82 */ /* 0x000e240000000800 */
[----:B0-----:R-:W-:-:S13]  /*0020*/  ISETP.GE.AND P0, PT, R2, 0x1, PT ;  /* 0x000000010200780c */ /* 0x001fda0003f06270 */
[----:B------:R-:W-:Y:S05]  /*0030*/  @!P0 EXIT ;  /* 0x000000000000894d */ /* 0x000fea0003800000 */
[C---:B------:R-:W-:Y:S01]  /*0040*/  ISETP.GE.U32.AND P1, PT, R2.reuse, 0x8, PT ;  /* 0x000000080200780c */ /* 0x040fe20003f26070 */
[----:B------:R-:W0:Y:S01]  /*0050*/  LDCU.64 UR22, c[0x0][0x358] ;  /* 0x00006b00ff1677ac */ /* 0x000e220008000a00 */
[----:B------:R-:W-:Y:S01]  /*0060*/  LOP3.LUT R18, R2, 0x7, RZ, 0xc0, !PT ;  /* 0x0000000702127812 */ /* 0x000fe200078ec0ff */
[----:B------:R-:W-:-:S03]  /*0070*/  IMAD.MOV.U32 R0, RZ, RZ, RZ ;  /* 0x000000ffff007224 */ /* 0x000fc600078e00ff */
[----:B------:R-:W-:-:S07]  /*0080*/  ISETP.NE.AND P0, PT, R18, RZ, PT ;  /* 0x000000ff1200720c */ /* 0x000fce0003f05270 */
[----:B------:R-:W-:Y:S06]  /*0090*/  @!P1 BRA `(.L_x_22) ;  /* 0x0000000400889947 */ /* 0x000fec0003800000 */
[----:B------:R-:W1:Y:S01]  /*00a0*/  LDCU.128 UR4, c[0x0][0x3a0] ;  /* 0x00007400ff0477ac */ /* 0x000e620008000c00 */
[----:B------:R-:W-:Y:S01]  /*00b0*/  LOP3.LUT R0, R2, 0x7ffffff8, RZ, 0xc0, !PT ;  /* 0x7ffffff802007812 */ /* 0x000fe200078ec0ff */
[----:B------:R-:W2:Y:S04]  /*00c0*/  LDCU.128 UR16, c[0x0][0x390] ;  /* 0x00007200ff1077ac */ /* 0x000ea80008000c00 */
[----:B------:R-:W-:Y:S01]  /*00d0*/  IMAD.MOV R3, RZ, RZ, -R0 ;  /* 0x000000ffff037224 */ /* 0x000fe200078e0a00 */
[----:B------:R-:W3:Y:S01]  /*00e0*/  LDCU.64 UR14, c[0x0][0x388] ;  /* 0x00007100ff0e77ac */ /* 0x000ee20008000a00 */
[----:B------:R-:W4:Y:S01]  /*00f0*/  LDCU.64 UR20, c[0x0][0x3b0] ;  /* 0x00007600ff1477ac */ /* 0x000f220008000a00 */
[----:B-1----:R-:W-:Y:S02]  /*0100*/  UIADD3 UR12, UP0, UPT, UR4, 0x10, URZ ;  /* 0x00000010040c7890 */ /* 0x002fe4000ff1e0ff */
[----:B------:R-:W-:-:S02]  /*0110*/  UIADD3 UR8, UP2, UPT, UR6, 0x10, URZ ;  /* 0x0000001006087890 */ /* 0x000fc4000ff5e0ff */
[----:B--2---:R-:W-:Y:S02]  /*0120*/  UIADD3 UR10, UP1, UPT, UR16, 0x10, URZ ;  /* 0x00000010100a7890 */ /* 0x004fe4000ff3e0ff */
[----:B------:R-:W-:Y:S01]  /*0130*/  UIADD3.X UR13, UPT, UPT, URZ, UR5, URZ, UP0, !UPT ;  /* 0x00000005ff0d7290 */ /* 0x000fe200087fe4ff */
[----:B------:R-:W-:Y:S01]  /*0140*/  IMAD.U32 R20, RZ, RZ, UR12 ;  /* 0x0000000cff147e24 */ /* 0x000fe2000f8e00ff */
[----:B------:R-:W-:Y:S01]  /*0150*/  UIADD3.X UR11, UPT, UPT, URZ, UR17, URZ, UP1, !UPT ;  /* 0x00000011ff0b7290 */ /* 0x000fe20008ffe4ff */
[----:B------:R-:W-:Y:S01]  /*0160*/  IMAD.U32 R17, RZ, RZ, UR8 ;  /* 0x00000008ff117e24 */ /* 0x000fe2000f8e00ff */
[----:B------:R-:W-:Y:S01]  /*0170*/  UIADD3 UR6, UP3, UPT, UR18, 0x10, URZ ;  /* 0x0000001012067890 */ /* 0x000fe2000ff7e0ff */
[----:B------:R-:W-:Y:S01]  /*0180*/  MOV R8, UR10 ;  /* 0x0000000a00087c02 */ /* 0x000fe20008000f00 */
[----:B---3--:R-:W-:Y:S01]  /*0190*/  UIADD3 UR14, UP0, UPT, UR14, 0x10, URZ ;  /* 0x000000100e0e7890 */ /* 0x008fe2000ff1e0ff */
[----:B------:R-:W-:Y:S01]  /*01a0*/  IMAD.U32 R5, RZ, RZ, UR13 ;  /* 0x0000000dff057e24 */ /* 0x000fe2000f8e00ff */
[----:B----4-:R-:W-:Y:S01]  /*01b0*/  UIADD3 UR4, UP1, UPT, UR20, 0x10, URZ ;  /* 0x0000001014047890 */ /* 0x010fe2000ff3e0ff */
[----:B------:R-:W-:Y:S01]  /*01c0*/  MOV R9, UR11 ;  /* 0x0000000b00097c02 */ /* 0x000fe20008000f00 */
[----:B------:R-:W-:Y:S01]  /*01d0*/  UIADD3.X UR9, UPT, UPT, URZ, UR7, URZ, UP2, !UPT ;  /* 0x00000007ff097290 */ /* 0x000fe200097fe4ff */
[----:B------:R-:W-:Y:S01]  /*01e0*/  MOV R12, UR6 ;  /* 0x00000006000c7c02 */ /* 0x000fe20008000f00 */
[----:B------:R-:W-:Y:S01]  /*01f0*/  UIADD3.X UR7, UPT, UPT, URZ, UR19, URZ, UP3, !UPT ;  /* 0x00000013ff077290 */ /* 0x000fe20009ffe4ff */
[----:B------:R-:W-:Y:S01]  /*0200*/  MOV R6, UR14 ;  /* 0x0000000e00067c02 */ /* 0x000fe20008000f00 */
[----:B------:R-:W-:Y:S01]  /*0210*/  UIADD3.X UR15, UPT, UPT, URZ, UR15, URZ, UP0, !UPT ;  /* 0x0000000fff0f7290 */ /* 0x000fe200087fe4ff */
[----:B------:R-:W-:Y:S01]  /*0220*/  IMAD.U32 R16, RZ, RZ, UR4 ;  /* 0x00000004ff107e24 */ /* 0x000fe2000f8e00ff */
[----:B------:R-:W-:Y:S01]  /*0230*/  UIADD3.X UR5, UPT, UPT, URZ, UR21, URZ, UP1, !UPT ;  /* 0x00000015ff057290 */ /* 0x000fe20008ffe4ff */
[----:B------:R-:W-:Y:S01]  /*0240*/  IMAD.U32 R14, RZ, RZ, UR9 ;  /* 0x00000009ff0e7e24 */ /* 0x000fe2000f8e00ff */
[----:B------:R-:W-:-:S02]  /*0250*/  MOV R13, UR7 ;  /* 0x00000007000d7c02 */ /* 0x000fc40008000f00 */
[----:B------:R-:W-:Y:S02]  /*0260*/  MOV R7, UR15 ;  /* 0x0000000f00077c02 */ /* 0x000fe40008000f00 */
[----:B------:R-:W-:-:S07]  /*0270*/  IMAD.U32 R19, RZ, RZ, UR5 ;  /* 0x00000005ff137e24 */ /* 0x000fce000f8e00ff */
.L_x_23:
[----:B0-----:R-:W2:Y:S01]  /*0280*/  LDG.E R11, desc[UR22][R6.64+-0x10] ;  /* 0xfffff016060b7981 */ /* 0x001ea2000c1e1900 */
[----:B------:R-:W-:Y:S01]  /*0290*/  MOV R4, R20 ;  /* 0x0000001400047202 */ /* 0x000fe20000000f00 */
[----:B------:R-:W-:-:S04]  /*02a0*/  IMAD.MOV.U32 R10, RZ, RZ, R17 ;  /* 0x000000ffff0a7224 */ /* 0x000fc800078e0011 */
[----:B--2---:R0:W-:Y:S04]  /*02b0*/  STG.E desc[UR22][R4.64+-0x10], R11 ;  /* 0xfffff00b04007986 */ /* 0x0041e8000c101916 */
[----:B------:R-:W2:Y:S01]  /*02c0*/  LDG.E R15, desc[UR22][R8.64+-0x10] ;  /* 0xfffff016080f7981 */ /* 0x000ea2000c1e1900 */
[----:B0-----:R-:W-:-:S05]  /*02d0*/  MOV R11, R14 ;  /* 0x0000000e000b7202 */ /* 0x001fca0000000f00 */
[----:B--2---:R0:W-:Y:S04]  /*02e0*/  STG.E desc[UR22][R10.64+-0x10], R15 ;  /* 0xfffff00f0a007986 */ /* 0x0041e8000c101916 */
[----:B------:R-:W2:Y:S01]  /*02f0*/  LDG.E R17, desc[UR22][R12.64+-0x10] ;  /* 0xfffff0160c117981 */ /* 0x000ea2000c1e1900 */
[----:B------:R-:W-:Y:S01]  /*0300*/  IMAD.MOV.U32 R14, RZ, RZ, R16 ;  /* 0x000000ffff0e7224 */ /* 0x000fe200078e0010 */
[----:B0-----:R-:W-:-:S05]  /*0310*/  MOV R15, R19 ;  /* 0x00000013000f7202 */ /* 0x001fca0000000f00 */
[----:B--2---:R0:W-:Y:S04]  /*0320*/  STG.E desc[UR22][R14.64+-0x10], R17 ;  /* 0xfffff0110e007986 */ /* 0x0041e8000c101916 */
[----:B------:R-:W2:Y:S04]  /*0330*/  LDG.E R19, desc[UR22][R6.64+-0xc] ;  /* 0xfffff41606137981 */ /* 0x000ea8000c1e1900 */
[----:B--2---:R1:W-:Y:S04]  /*0340*/  STG.E desc[UR22][R4.64+-0xc], R19 ;  /* 0xfffff41304007986 */ /* 0x0043e8000c101916 */
[----:B------:R-:W2:Y:S04]  /*0350*/  LDG.E R21, desc[UR22][R8.64+-0xc] ;  /* 0xfffff41608157981 */ /* 0x000ea8000c1e1900 */
[----:B--2---:R2:W-:Y:S04]  /*0360*/  STG.E desc[UR22][R10.64+-0xc], R21 ;  /* 0xfffff4150a007986 */ /* 0x0045e8000c101916 */
[----:B------:R-:W3:Y:S04]  /*0370*/  LDG.E R23, desc[UR22][R12.64+-0xc] ;  /* 0xfffff4160c177981 */ /* 0x000ee8000c1e1900 */
[----:B---3--:R3:W-:Y:S04]  /*0380*/  STG.E desc[UR22][R14.64+-0xc], R23 ;  /* 0xfffff4170e007986 */ /* 0x0087e8000c101916 */
[----:B------:R-:W4:Y:S04]  /*0390*/  LDG.E R25, desc[UR22][R6.64+-0x8] ;  /* 0xfffff81606197981 */ /* 0x000f28000c1e1900 */
[----:B----4-:R4:W-:Y:S04]  /*03a0*/  STG.E desc[UR22][R4.64+-0x8], R25 ;  /* 0xfffff81904007986 */ /* 0x0109e8000c101916 */
[----:B------:R-:W5:Y:S04]  /*03b0*/  LDG.E R27, desc[UR22][R8.64+-0x8] ;  /* 0xfffff816081b7981 */ /* 0x000f68000c1e1900 */
[----:B-----5:R5:W-:Y:S04]  /*03c0*/  STG.E desc[UR22][R10.64+-0x8], R27 ;  /* 0xfffff81b0a007986 */ /* 0x020be8000c101916 */
[----:B0-----:R-:W2:Y:S04]  /*03d0*/  LDG.E R17, desc[UR22][R12.64+-0x8] ;  /* 0xfffff8160c117981 */ /* 0x001ea8000c1e1900 */
[----:B--2---:R0:W-:Y:S04]  /*03e0*/  STG.E desc[UR22][R14.64+-0x8], R17 ;  /* 0xfffff8110e007986 */ /* 0x0041e8000c101916 */
[----:B-1----:R-:W2:Y:S04]  /*03f0*/  LDG.E R19, desc[UR22][R6.64+-0x4] ;  /* 0xfffffc1606137981 */ /* 0x002ea8000c1e1900 */
[----:B--2---:R1:W-:Y:S04]  /*0400*/  STG.E desc[UR22][R4.64+-0x4], R19 ;  /* 0xfffffc1304007986 */ /* 0x0043e8000c101916 */
[----:B------:R-:W2:Y:S04]  /*0410*/  LDG.E R21, desc[UR22][R8.64+-0x4] ;  /* 0xfffffc1608157981 */ /* 0x000ea8000c1e1900 */
[----:B--2---:R2:W-:Y:S04]  /*0420*/  STG.E desc[UR22][R10.64+-0x4], R21 ;  /* 0xfffffc150a007986 */ /* 0x0045e8000c101916 */
[----:B---3--:R-:W3:Y:S04]  /*0430*/  LDG.E R23, desc[UR22][R12.64+-0x4] ;  /* 0xfffffc160c177981 */ /* 0x008ee8000c1e1900 */
[----:B---3--:R3:W-:Y:S04]  /*0440*/  STG.E desc[UR22][R14.64+-0x4], R23 ;  /* 0xfffffc170e007986 */ /* 0x0087e8000c101916 */
[----:B----4-:R-:W4:Y:S04]  /*0450*/  LDG.E R25, desc[UR22][R6.64] ;  /* 0x0000001606197981 */ /* 0x010f28000c1e1900 */
[----:B----4-:R4:W-:Y:S04]  /*0460*/  STG.E desc[UR22][R4.64], R25 ;  /* 0x0000001904007986 */ /* 0x0109e8000c101916 */
[----:B-----5:R-:W5:Y:S04]  /*0470*/  LDG.E R27, desc[UR22][R8.64] ;  /* 0x00000016081b7981 */ /* 0x020f68000c1e1900 */
        /* <DEDUP_REMOVED lines=10> */
[----:B----4-:R-:W-:Y:S04]  /*0520*/  STG.E desc[UR22][R4.64+0x8], R25 ;  /* 0x0000081904007986 */ /* 0x010fe8000c101916 */
[----:B-----5:R-:W4:Y:S04]  /*0530*/  LDG.E R27, desc[UR22][R8.64+0x8] ;  /* 0x00000816081b7981 */ /* 0x020f28000c1e1900 */
[----:B----4-:R-:W-:Y:S04]  /*0540*/  STG.E desc[UR22][R10.64+0x8], R27 ;  /* 0x0000081b0a007986 */ /* 0x010fe8000c101916 */
[----:B0-----:R-:W4:Y:S04]  /*0550*/  LDG.E R17, desc[UR22][R12.64+0x8] ;  /* 0x000008160c117981 */ /* 0x001f28000c1e1900 */
[----:B----4-:R0:W-:Y:S04]  /*0560*/  STG.E desc[UR22][R14.64+0x8], R17 ;  /* 0x000008110e007986 */ /* 0x0101e8000c101916 */
[----:B-1----:R-:W4:Y:S04]  /*0570*/  LDG.E R19, desc[UR22][R6.64+0xc] ;  /* 0x00000c1606137981 */ /* 0x002f28000c1e1900 */
[----:B----4-:R1:W-:Y:S04]  /*0580*/  STG.E desc[UR22][R4.64+0xc], R19 ;  /* 0x00000c1304007986 */ /* 0x0103e8000c101916 */
[----:B--2---:R-:W2:Y:S01]  /*0590*/  LDG.E R21, desc[UR22][R8.64+0xc] ;  /* 0x00000c1608157981 */ /* 0x004ea2000c1e1900 */
[----:B------:R-:W-:-:S05]  /*05a0*/  VIADD R3, R3, 0x8 ;  /* 0x0000000803037836 */ /* 0x000fca0000000000 */
[----:B------:R-:W-:Y:S01]  /*05b0*/  ISETP.NE.AND P1, PT, R3, RZ, PT ;  /* 0x000000ff0300720c */ /* 0x000fe20003f25270 */
[----:B--2---:R-:W-:Y:S04]  /*05c0*/  STG.E desc[UR22][R10.64+0xc], R21 ;  /* 0x00000c150a007986 */ /* 0x004fe8000c101916 */
[----:B---3--:R2:W3:Y:S01]  /*05d0*/  LDG.E R23, desc[UR22][R12.64+0xc] ;  /* 0x00000c160c177981 */ /* 0x0084e2000c1e1900 */
[----:B------:R-:W-:Y:S02]  /*05e0*/  IADD3 R6, P2, PT, R6, 0x20, RZ ;  /* 0x0000002006067810 */ /* 0x000fe40007f5e0ff */
[----:B0-----:R-:W-:Y:S02]  /*05f0*/  IADD3 R17, P4, PT, R10, 0x20, RZ ;  /* 0x000000200a117810 */ /* 0x001fe40007f9e0ff */
[----:B------:R-:W-:-:S02]  /*0600*/  IADD3.X R7, PT, PT, RZ, R7, RZ, P2, !PT ;  /* 0x00000007ff077210 */ /* 0x000fc400017fe4ff */
[----:B------:R-:W-:Y:S02]  /*0610*/  IADD3 R20, P2, PT, R4, 0x20, RZ ;  /* 0x0000002004147810 */ /* 0x000fe40007f5e0ff */
[----:B------:R-:W-:Y:S02]  /*0620*/  IADD3 R16, P6, PT, R14, 0x20, RZ ;  /* 0x000000200e107810 */ /* 0x000fe40007fde0ff */
[----:B------:R-:W-:Y:S01]  /*0630*/  IADD3 R8, P3, PT, R8, 0x20, RZ ;  /* 0x0000002008087810 */ /* 0x000fe20007f7e0ff */
[----:B-1----:R-:W-:Y:S01]  /*0640*/  IMAD.X R5, RZ, RZ, R5, P2 ;  /* 0x000000ffff057224 */ /* 0x002fe200010e0605 */
[----:B--2---:R-:W-:Y:S01]  /*0650*/  IADD3 R12, P5, PT, R12, 0x20, RZ ;  /* 0x000000200c0c7810 */ /* 0x004fe20007fbe0ff */
[----:B------:R-:W-:Y:S01]  /*0660*/  IMAD.X R19, RZ, RZ, R15, P6 ;  /* 0x000000ffff137224 */ /* 0x000fe200030e060f */
[----:B------:R-:W-:Y:S02]  /*0670*/  IADD3.X R9, PT, PT, RZ, R9, RZ, P3, !PT ;  /* 0x00000009ff097210 */ /* 0x000fe40001ffe4ff */
[----:B------:R-:W-:Y:S01]  /*0680*/  IADD3.X R13, PT, PT, RZ, R13, RZ, P5, !PT ;  /* 0x0000000dff0d7210 */ /* 0x000fe20002ffe4ff */
[----:B---3--:R0:W-:Y:S02]  /*0690*/  STG.E desc[UR22][R14.64+0xc], R23 ;  /* 0x00000c170e007986 */ /* 0x0081e4000c101916 */
[----:B0-----:R-:W-:Y:S01]  /*06a0*/  IMAD.X R14, RZ, RZ, R11, P4 ;  /* 0x000000ffff0e7224 */ /* 0x001fe200020e060b */
[----:B------:R-:W-:Y:S06]  /*06b0*/  @P1 BRA `(.L_x_23) ;  /* 0xfffffff800f01947 */ /* 0x000fec000383ffff */
.L_x_22:
[----:B0-----:R-:W-:Y:S05]  /*06c0*/  @!P0 EXIT ;  /* 0x000000000000894d */ /* 0x001fea0003800000 */
[----:B------:R-:W-:Y:S02]  /*06d0*/  ISETP.GE.U32.AND P0, PT, R18, 0x4, PT ;  /* 0x000000041200780c */ /* 0x000fe40003f06070 */
[----:B------:R-:W-:-:S04]  /*06e0*/  LOP3.LUT R16, R2, 0x3, RZ, 0xc0, !PT ;  /* 0x0000000302107812 */ /* 0x000fc800078ec0ff */
[----:B------:R-:W-:-:S07]  /*06f0*/  ISETP.NE.AND P1, PT, R16, RZ, PT ;  /* 0x000000ff1000720c */ /* 0x000fce0003f25270 */
[----:B------:R-:W-:Y:S06]  /*0700*/  @!P0 BRA `(.L_x_24) ;  /* 0x0000000000948947 */ /* 0x000fec0003800000 */
[----:B------:R-:W0:Y:S08]  /*0710*/  LDC.64 R4, c[0x0][0x388] ;  /* 0x0000e200ff047b82 */ /* 0x000e300000000a00 */
[----:B------:R-:W1:Y:S08]  /*0720*/  LDC.64 R6, c[0x0][0x3a0] ;  /* 0x0000e800ff067b82 */ /* 0x000e700000000a00 */
[----:B------:R-:W2:Y:S01]  /*0730*/  LDC.64 R8, c[0x0][0x390] ;  /* 0x0000e400ff087b82 */ /* 0x000ea20000000a00 */
[----:B0-----:R-:W-:-:S07]  /*0740*/  IMAD.WIDE.U32 R4, R0, 0x4, R4 ;  /* 0x0000000400047825 */ /* 0x001fce00078e0004 */
[----:B------:R-:W0:Y:S01]  /*0750*/  LDC.64 R10, c[0x0][0x3a8] ;  /* 0x0000ea00ff0a7b82 */ /* 0x000e220000000a00 */
[----:B------:R-:W3:Y:S01]  /*0760*/  LDG.E R3, desc[UR22][R4.64] ;  /* 0x0000001604037981 */ /* 0x000ee2000c1e1900 */
[----:B-1----:R-:W-:-:S06]  /*0770*/  IMAD.WIDE.U32 R6, R0, 0x4, R6 ;  /* 0x0000000400067825 */ /* 0x002fcc00078e0006 */
[----:B------:R-:W1:Y:S01]  /*0780*/  LDC.64 R12, c[0x0][0x398] ;  /* 0x0000e600ff0c7b82 */ /* 0x000e620000000a00 */
[----:B--2---:R-:W-:-:S07]  /*0790*/  IMAD.WIDE.U32 R8, R0, 0x4, R8 ;  /* 0x0000000400087825 */ /* 0x004fce00078e0008 */
[----:B------:R-:W2:Y:S01]  /*07a0*/  LDC.64 R14, c[0x0][0x3b0] ;  /* 0x0000ec00ff0e7b82 */ /* 0x000ea20000000a00 */
[----:B---3--:R3:W-:Y:S04]  /*07b0*/  STG.E desc[UR22][R6.64], R3 ;  /* 0x0000000306007986 */ /* 0x0087e8000c101916 */
[----:B------:R-:W4:Y:S01]  /*07c0*/  LDG.E R17, desc[UR22][R8.64] ;  /* 0x0000001608117981 */ /* 0x000f22000c1e1900 */
[----:B0-----:R-:W-:-:S04]  /*07d0*/  IMAD.WIDE.U32 R10, R0, 0x4, R10 ;  /* 0x00000004000a7825 */ /* 0x001fc800078e000a */
[C---:B-1----:R-:W-:Y:S01]  /*07e0*/  IMAD.WIDE.U32 R12, R0.reuse, 0x4, R12 ;  /* 0x00000004000c7825 */ /* 0x042fe200078e000c */
[----:B----4-:R0:W-:Y:S04]  /*07f0*/  STG.E desc[UR22][R10.64], R17 ;  /* 0x000000110a007986 */ /* 0x0101e8000c101916 */
[----:B------:R-:W4:Y:S01]  /*0800*/  LDG.E R19, desc[UR22][R12.64] ;  /* 0x000000160c137981 */ /* 0x000f22000c1e1900 */
[----:B--2---:R-:W-:-:S05]  /*0810*/  IMAD.WIDE.U32 R14, R0, 0x4, R14 ;  /* 0x00000004000e7825 */ /* 0x004fca00078e000e */
[----:B----4-:R1:W-:Y:S04]  /*0820*/  STG.E desc[UR22][R14.64], R19 ;  /* 0x000000130e007986 */ /* 0x0103e8000c101916 */
[----:B---3--:R-:W2:Y:S04]  /*0830*/  LDG.E R3, desc[UR22][R4.64+0x4] ;  /* 0x0000041604037981 */ /* 0x008ea8000c1e1900 */
[----:B--2---:R2:W-:Y:S04]  /*0840*/  STG.E desc[UR22][R6.64+0x4], R3 ;  /* 0x0000040306007986 */ /* 0x0045e8000c101916 */
[----:B------:R-:W3:Y:S04]  /*0850*/  LDG.E R21, desc[UR22][R8.64+0x4] ;  /* 0x0000041608157981 */ /* 0x000ee8000c1e1900 */
[----:B---3--:R3:W-:Y:S04]  /*0860*/  STG.E desc[UR22][R10.64+0x4], R21 ;  /* 0x000004150a007986 */ /* 0x0087e8000c101916 */
[----:B------:R-:W4:Y:S04]  /*0870*/  LDG.E R23, desc[UR22][R12.64+0x4] ;  /* 0x000004160c177981 */ /* 0x000f28000c1e1900 */
[----:B----4-:R4:W-:Y:S04]  /*0880*/  STG.E desc[UR22][R14.64+0x4], R23 ;  /* 0x000004170e007986 */ /* 0x0109e8000c101916 */
[----:B0-----:R-:W5:Y:S04]  /*0890*/  LDG.E R17, desc[UR22][R4.64+0x8] ;  /* 0x0000081604117981 */ /* 0x001f68000c1e1900 */
[----:B-----5:R0:W-:Y:S04]  /*08a0*/  STG.E desc[UR22][R6.64+0x8], R17 ;  /* 0x0000081106007986 */ /* 0x0201e8000c101916 */
[----:B------:R-:W5:Y:S04]  /*08b0*/  LDG.E R25, desc[UR22][R8.64+0x8] ;  /* 0x0000081608197981 */ /* 0x000f68000c1e1900 */
[----:B-----5:R0:W-:Y:S04]  /*08c0*/  STG.E desc[UR22][R10.64+0x8], R25 ;  /* 0x000008190a007986 */ /* 0x0201e8000c101916 */
[----:B-1----:R-:W5:Y:S04]  /*08d0*/  LDG.E R19, desc[UR22][R12.64+0x8] ;  /* 0x000008160c137981 */ /* 0x002f68000c1e1900 */
[----:B-----5:R0:W-:Y:S04]  /*08e0*/  STG.E desc[UR22][R14.64+0x8], R19 ;  /* 0x000008130e007986 */ /* 0x0201e8000c101916 */
[----:B--2---:R-:W2:Y:S04]  /*08f0*/  LDG.E R3, desc[UR22][R4.64+0xc] ;  /* 0x00000c1604037981 */ /* 0x004ea8000c1e1900 */
[----:B--2---:R0:W-:Y:S04]  /*0900*/  STG.E desc[UR22][R6.64+0xc], R3 ;  /* 0x00000c0306007986 */ /* 0x0041e8000c101916 */
[----:B---3--:R-:W2:Y:S04]  /*0910*/  LDG.E R21, desc[UR22][R8.64+0xc] ;  /* 0x00000c1608157981 */ /* 0x008ea8000c1e1900 */
[----:B--2---:R0:W-:Y:S04]  /*0920*/  STG.E desc[UR22][R10.64+0xc], R21 ;  /* 0x00000c150a007986 */ /* 0x0041e8000c101916 */
[----:B----4-:R-:W2:Y:S01]  /*0930*/  LDG.E R23, desc[UR22][R12.64+0xc] ;  /* 0x00000c160c177981 */ /* 0x010ea2000c1e1900 */
[----:B------:R-:W-:-:S03]  /*0940*/  IADD3 R0, PT, PT, R0, 0x4, RZ ;  /* 0x0000000400007810 */ /* 0x000fc60007ffe0ff */
[----:B--2---:R0:W-:Y:S04]  /*0950*/  STG.E desc[UR22][R14.64+0xc], R23 ;  /* 0x00000c170e007986 */ /* 0x0041e8000c101916 */
.L_x_24:
[----:B------:R-:W-:Y:S05]  /*0960*/  @!P1 EXIT ;  /* 0x000000000000994d */ /* 0x000fea0003800000 */
[----:B------:R-:W-:Y:S02]  /*0970*/  ISETP.NE.AND P0, PT, R16, 0x1, PT ;  /* 0x000000011000780c */ /* 0x000fe40003f05270 */
[----:B------:R-:W-:-:S04]  /*0980*/  LOP3.LUT R2, R2, 0x1, RZ, 0xc0, !PT ;  /* 0x0000000102027812 */ /* 0x000fc800078ec0ff */
[----:B------:R-:W-:-:S07]  /*0990*/  ISETP.NE.U32.AND P1, PT, R2, 0x1, PT ;  /* 0x000000010200780c */ /* 0x000fce0003f25070 */
[----:B------:R-:W-:Y:S06]  /*09a0*/  @!P0 BRA `(.L_x_25) ;  /* 0x0000000000648947 */ /* 0x000fec0003800000 */
[----:B0-----:R-:W0:Y:S08]  /*09b0*/  LDC.64 R2, c[0x0][0x388] ;  /* 0x0000e200ff027b82 */ /* 0x001e300000000a00 */
        /* <DEDUP_REMOVED lines=17> */
[----:B------:R-:W2:Y:S04]  /*0ad0*/  LDG.E R3, desc[UR22][R2.64+0x4] ;  /* 0x0000041602037981 */ /* 0x000ea8000c1e1900 */
[----:B--2---:R1:W-:Y:S04]  /*0ae0*/  STG.E desc[UR22][R4.64+0x4], R3 ;  /* 0x0000040304007986 */ /* 0x0043e8000c101916 */
[----:B------:R-:W2:Y:S04]  /*0af0*/  LDG.E R7, desc[UR22][R6.64+0x4] ;  /* 0x0000041606077981 */ /* 0x000ea8000c1e1900 */
[----:B--2---:R1:W-:Y:S04]  /*0b00*/  STG.E desc[UR22][R8.64+0x4], R7 ;  /* 0x0000040708007986 */ /* 0x0043e8000c101916 */
[----:B---3--:R-:W2:Y:S01]  /*0b10*/  LDG.E R15, desc[UR22][R10.64+0x4] ;  /* 0x000004160a0f7981 */ /* 0x008ea2000c1e1900 */
[----:B------:R-:W-:-:S03]  /*0b20*/  IADD3 R0, PT, PT, R0, 0x2, RZ ;  /* 0x0000000200007810 */ /* 0x000fc60007ffe0ff */
[----:B--2---:R1:W-:Y:S04]  /*0b30*/  STG.E desc[UR22][R12.64+0x4], R15 ;  /* 0x0000040f0c007986 */ /* 0x0043e8000c101916 */
.L_x_25:
[----:B------:R-:W-:Y:S05]  /*0b40*/  @P1 EXIT ;  /* 0x000000000000194d */ /* 0x000fea0003800000 */
[----:B01----:R-:W0:Y:S08]  /*0b50*/  LDC.64 R2, c[0x0][0x388] ;  /* 0x0000e200ff027b82 */ /* 0x003e300000000a00 */
[----:B------:R-:W1:Y:S08]  /*0b60*/  LDC.64 R4, c[0x0][0x3a0] ;  /* 0x0000e800ff047b82 */ /* 0x000e700000000a00 */
[----:B------:R-:W2:Y:S01]  /*0b70*/  LDC.64 R6, c[0x0][0x390] ;  /* 0x0000e400ff067b82 */ /* 0x000ea20000000a00 */
[----:B0-----:R-:W-:-:S07]  /*0b80*/  IMAD.WIDE.U32 R2, R0, 0x4, R2 ;  /* 0x0000000400027825 */ /* 0x001fce00078e0002 */
[----:B------:R-:W0:Y:S01]  /*0b90*/  LDC.64 R8, c[0x0][0x3a8] ;  /* 0x0000ea00ff087b82 */ /* 0x000e220000000a00 */
[----:B------:R3:W4:Y:S01]  /*0ba0*/  LDG.E R13, desc[UR22][R2.64] ;  /* 0x00000016020d7981 */ /* 0x000722000c1e1900 */
[----:B-1----:R-:W-:-:S06]  /*0bb0*/  IMAD.WIDE.U32 R4, R0, 0x4, R4 ;  /* 0x0000000400047825 */ /* 0x002fcc00078e0004 */
[----:B------:R-:W1:Y:S01]  /*0bc0*/  LDC.64 R10, c[0x0][0x398] ;  /* 0x0000e600ff0a7b82 */ /* 0x000e620000000a00 */
[----:B--2---:R-:W-:-:S07]  /*0bd0*/  IMAD.WIDE.U32 R6, R0, 0x4, R6 ;  /* 0x0000000400067825 */ /* 0x004fce00078e0006 */
[----:B---3--:R-:W2:Y:S01]  /*0be0*/  LDC.64 R2, c[0x0][0x3b0] ;  /* 0x0000ec00ff027b82 */ /* 0x008ea20000000a00 */
[----:B----4-:R-:W-:Y:S04]  /*0bf0*/  STG.E desc[UR22][R4.64], R13 ;  /* 0x0000000d04007986 */ /* 0x010fe8000c101916 */
[----:B------:R-:W3:Y:S01]  /*0c00*/  LDG.E R7, desc[UR22][R6.64] ;  /* 0x0000001606077981 */ /* 0x000ee2000c1e1900 */
[----:B0-----:R-:W-:-:S04]  /*0c10*/  IMAD.WIDE.U32 R8, R0, 0x4, R8 ;  /* 0x0000000400087825 */ /* 0x001fc800078e0008 */
[C---:B-1----:R-:W-:Y:S01]  /*0c20*/  IMAD.WIDE.U32 R10, R0.reuse, 0x4, R10 ;  /* 0x00000004000a7825 */ /* 0x042fe200078e000a */
[----:B---3--:R-:W-:Y:S05]  /*0c30*/  STG.E desc[UR22][R8.64], R7 ;  /* 0x0000000708007986 */ /* 0x008fea000c101916 */
[----:B------:R-:W3:Y:S01]  /*0c40*/  LDG.E R11, desc[UR22][R10.64] ;  /* 0x000000160a0b7981 */ /* 0x000ee2000c1e1900 */
[----:B--2---:R-:W-:-:S05]  /*0c50*/  IMAD.WIDE.U32 R2, R0, 0x4, R2 ;  /* 0x0000000400027825 */ /* 0x004fca00078e0002 */
[----:B---3--:R-:W-:Y:S01]  /*0c60*/  STG.E desc[UR22][R2.64], R11 ;  /* 0x0000000b02007986 */ /* 0x008fe2000c101916 */
[----:B------:R-:W-:Y:S05]  /*0c70*/  EXIT ;  /* 0x000000000000794d */ /* 0x000fea0003800000 */
.L_x_26:
        /* <DEDUP_REMOVED lines=16> */
.L_x_67:


//--------------------- .text._Z12reduceArraysiiPfS_Pi --------------------------
	.section	.text._Z12reduceArraysiiPfS_Pi,"ax",@progbits
	.align	128
        .global         _Z12reduceArraysiiPfS_Pi
        .type           _Z12reduceArraysiiPfS_Pi,@function
        .size           _Z12reduceArraysiiPfS_Pi,(.L_x_68 - _Z12reduceArraysiiPfS_Pi)
        .other          _Z12reduceArraysiiPfS_Pi,@"STO_CUDA_ENTRY STV_DEFAULT"
_Z12reduceArraysiiPfS_Pi:
.text._Z12reduceArraysiiPfS_Pi:
[----:B------:R-:W-:Y:S01]  /*0000*/  LDC R1, c[0x0][0x37c] ;  /* 0x0000df00ff017b82 */ /* 0x000fe20000000800 */
[----:B------:R-:W0:Y:S01]  /*0010*/  S2R R0, SR_TID.X ;  /* 0x0000000000007919 */ /* 0x000e220000002100 */
[----:B------:R-:W0:Y:S01]  /*0020*/  LDCU UR16, c[0x0][0x360] ;  /* 0x00006c00ff1077ac */ /* 0x000e220008000800 */
[----:B------:R-:W0:Y:S01]  /*0030*/  S2R R2, SR_CTAID.X ;  /* 0x0000000000027919 */ /* 0x000e220000002500 */
[----:B------:R-:W1:Y:S01]  /*0040*/  LDCU.64 UR14, c[0x0][0x380] ;  /* 0x00007000ff0e77ac */ /* 0x000e620008000a00 */
[----:B0-----:R-:W-:-:S05]  /*0050*/  IMAD R3, R2, UR16, R0 ;  /* 0x0000001002037c24 */ /* 0x001fca000f8e0200 */
[----:B-1----:R-:W-:-:S13]  /*0060*/  ISETP.GE.U32.AND P0, PT, R3, UR14, PT ;  /* 0x0000000e03007c0c */ /* 0x002fda000bf06070 */
[----:B------:R-:W-:Y:S05]  /*0070*/  @P0 EXIT ;  /* 0x000000000000094d */ /* 0x000fea0003800000 */
[----:B------:R-:W-:Y:S02]  /*0080*/  UISETP.GE.AND UP0, UPT, UR15, 0x1, UPT ;  /* 0x000000010f00788c */ /* 0x000fe4000bf06270 */
[----:B------:R-:W-:Y:S01]  /*0090*/  UIMAD UR14, UR16, UR15, URZ ;  /* 0x0000000f100e72a4 */ /* 0x000fe2000f8e02ff */
[----:B------:R-:W0:Y:S03]  /*00a0*/  LDCU.64 UR12, c[0x0][0x358] ;  /* 0x00006b00ff0c77ac */ /* 0x000e260008000a00 */
[----:B------:R-:W-:-:S03]  /*00b0*/  USHF.L.U32 UR17, UR14, 0x4, URZ ;  /* 0x000000040e117899 */ /* 0x000fc600080006ff */
[----:B------:R-:W-:Y:S09]  /*00c0*/  BRA.U !UP0, `(.L_x_27) ;  /* 0x0000000d08647547 */ /* 0x000ff2000b800000 */
[----:B------:R-:W-:Y:S02]  /*00d0*/  UISETP.GE.U32.AND UP1, UPT, UR15, 0x8, UPT ;  /* 0x000000080f00788c */ /* 0x000fe4000bf26070 */
[----:B------:R-:W-:Y:S01]  /*00e0*/  ULOP3.LUT UR7, UR15, 0x7, URZ, 0xc0, !UPT ;  /* 0x000000070f077892 */ /* 0x000fe2000f8ec0ff */
[----:B------:R-:W-:-:S03]  /*00f0*/  UMOV UR4, URZ ;  /* 0x000000ff00047c82 */ /* 0x000fc60008000000 */
[----:B------:R-:W-:-:S03]  /*0100*/  UISETP.NE.AND UP0, UPT, UR7, URZ, UPT ;  /* 0x000000ff0700728c */ /* 0x000fc6000bf05270 */
[----:B------:R-:W-:Y:S08]  /*0110*/  BRA.U !UP1, `(.L_x_28) ;  /* 0x0000000509807547 */ /* 0x000ff0000b800000 */
[----:B------:R-:W1:Y:S01]  /*0120*/  S2UR UR6, SR_CgaCtaId ;  /* 0x00000000000679c3 */ /* 0x000e620000008800 */
[----:B------:R-:W-:Y:S01]  /*0130*/  UMOV UR5, 0x400 ;  /* 0x0000040000057882 */ /* 0x000fe20000000000 */
[----:B------:R-:W-:Y:S02]  /*0140*/  ULOP3.LUT UR4, UR15, 0x7ffffff8, URZ, 0xc0, !UPT ;  /* 0x7ffffff80f047892 */ /* 0x000fe4000f8ec0ff */
[----:B-1----:R-:W-:-:S03]  /*0150*/  ULEA UR6, UR6, UR5, 0x18 ;  /* 0x0000000506067291 */ /* 0x002fc6000f8ec0ff */
[----:B------:R-:W-:-:S09]  /*0160*/  UMOV UR5, URZ ;  /* 0x000000ff00057c82 */ /* 0x000fd20008000000 */
.L_x_29:
[----:B-1----:R-:W1:Y:S01]  /*0170*/  LDC.64 R18, c[0x0][0x388] ;  /* 0x0000e200ff127b82 */ /* 0x002e620000000a00 */
[----:B------:R-:W-:-:S07]  /*0180*/  IADD3 R26, PT, PT, R3, UR5, RZ ;  /* 0x00000005031a7c10 */ /* 0x000fce000fffe0ff */
[----:B------:R-:W2:Y:S08]  /*0190*/  LDC.64 R12, c[0x0][0x390] ;  /* 0x0000e400ff0c7b82 */ /* 0x000eb00000000a00 */
[----:B------:R-:W3:Y:S01]  /*01a0*/  LDC.64 R14, c[0x0][0x398] ;  /* 0x0000e600ff0e7b82 */ /* 0x000ee20000000a00 */
[C---:B------:R-:W-:Y:S01]  /*01b0*/  IADD3 R9, PT, PT, R26.reuse, 0x1, RZ ;  /* 0x000000011a097810 */ /* 0x040fe20007ffe0ff */
[----:B-1----:R-:W-:-:S04]  /*01c0*/  IMAD.WIDE.U32 R22, R26, 0x4, R18 ;  /* 0x000000041a167825 */ /* 0x002fc800078e0012 */
[----:B------:R-:W-:Y:S02]  /*01d0*/  IMAD.WIDE.U32 R6, R9, 0x4, R18 ;  /* 0x0000000409067825 */ /* 0x000fe400078e0012 */
[----:B0-----:R-:W4:Y:S02]  /*01e0*/  LDG.E R22, desc[UR12][R22.64] ;  /* 0x0000000c16167981 */ /* 0x001f24000c1e1900 */
[C---:B--2---:R-:W-:Y:S02]  /*01f0*/  IMAD.WIDE.U32 R4, R26.reuse, 0x4, R12 ;  /* 0x000000041a047825 */ /* 0x044fe400078e000c */
[----:B------:R-:W2:Y:S04]  /*0200*/  LDG.E R20, desc[UR12][R6.64] ;  /* 0x0000000c06147981 */ /* 0x000ea8000c1e1900 */
[----:B------:R0:W5:Y:S01]  /*0210*/  LDG.E R21, desc[UR12][R4.64] ;  /* 0x0000000c04157981 */ /* 0x000162000c1e1900 */
[----:B---3--:R-:W-:-:S04]  /*0220*/  IMAD.WIDE.U32 R10, R26, 0x4, R14 ;  /* 0x000000041a0a7825 */ /* 0x008fc800078e000e */
[C---:B------:R-:W-:Y:S02]  /*0230*/  IMAD.WIDE.U32 R28, R9.reuse, 0x4, R12 ;  /* 0x00000004091c7825 */ /* 0x040fe400078e000c */
[----:B------:R-:W3:Y:S01]  /*0240*/  LDG.E R10, desc[UR12][R10.64] ;  /* 0x0000000c0a0a7981 */ /* 0x000ee2000c1e1900 */
[----:B0-----:R-:W-:Y:S01]  /*0250*/  IADD3 R4, PT, PT, R26, 0x2, RZ ;  /* 0x000000021a047810 */ /* 0x001fe20007ffe0ff */
[----:B------:R-:W-:Y:S02]  /*0260*/  IMAD.WIDE.U32 R8, R9, 0x4, R14 ;  /* 0x0000000409087825 */ /* 0x000fe400078e000e */
[----:B------:R-:W2:Y:S02]  /*0270*/  LDG.E R29, desc[UR12][R28.64] ;  /* 0x0000000c1c1d7981 */ /* 0x000ea4000c1e1900 */
[C---:B------:R-:W-:Y:S02]  /*0280*/  IMAD.WIDE.U32 R24, R4.reuse, 0x4, R18 ;  /* 0x0000000404187825 */ /* 0x040fe400078e0012 */
[----:B------:R0:W2:Y:S04]  /*0290*/  LDG.E R17, desc[UR12][R8.64] ;  /* 0x0000000c08117981 */ /* 0x0000a8000c1e1900 */
[----:B------:R-:W2:Y:S01]  /*02a0*/  LDG.E R16, desc[UR12][R24.64] ;  /* 0x0000000c18107981 */ /* 0x000ea2000c1e1900 */
[----:B0-----:R-:W-:-:S05]  /*02b0*/  IMAD.WIDE.U32 R8, R4, 0x4, R12 ;  /* 0x0000000404087825 */ /* 0x001fca00078e000c */
[----:B------:R0:W2:Y:S01]  /*02c0*/  LDG.E R27, desc[UR12][R8.64] ;  /* 0x0000000c081b7981 */ /* 0x0000a2000c1e1900 */
[----:B------:R-:W-:Y:S02]  /*02d0*/  IADD3 R5, PT, PT, R0, UR5, RZ ;  /* 0x0000000500057c10 */ /* 0x000fe4000fffe0ff */
[----:B------:R-:W-:Y:S02]  /*02e0*/  MOV R11, UR14 ;  /* 0x0000000e000b7c02 */ /* 0x000fe40008000f00 */
[----:B------:R-:W-:Y:S02]  /*02f0*/  LEA R7, R5, UR6, 0x2 ;  /* 0x0000000605077c11 */ /* 0x000fe4000f8e10ff */
[----:B------:R-:W-:Y:S02]  /*0300*/  IADD3 R28, PT, PT, R26, 0x4, RZ ;  /* 0x000000041a1c7810 */ /* 0x000fe40007ffe0ff */
[----:B------:R-:W-:-:S03]  /*0310*/  LEA R6, R11, R7, 0x4 ;  /* 0x000000070b067211 */ /* 0x000fc600078e20ff */
[----:B0-----:R-:W-:Y:S01]  /*0320*/  IMAD.WIDE.U32 R8, R28, 0x4, R18 ;  /* 0x000000041c087825 */ /* 0x001fe200078e0012 */
[----:B------:R-:W-:-:S03]  /*0330*/  LEA R5, R11, R6, 0x4 ;  /* 0x000000060b057211 */ /* 0x000fc600078e20ff */
[----:B------:R-:W-:-:S04]  /*0340*/  VIADD R23, R26, 0x3 ;  /* 0x000000031a177836 */ /* 0x000fc80000000000 */
[----:B------:R-:W-:-:S06]  /*0350*/  IMAD.WIDE.U32 R24, R23, 0x4, R18 ;  /* 0x0000000417187825 */ /* 0x000fcc00078e0012 */
[----:B------:R-:W2:Y:S04]  /*0360*/  LDG.E R25, desc[UR12][R24.64] ;  /* 0x0000000c18197981 */ /* 0x000ea8000c1e1900 */
[----:B----4-:R0:W-:Y:S04]  /*0370*/  STS [R7], R22 ;  /* 0x0000001607007388 */ /* 0x0101e80000000800 */
[----:B-----5:R-:W-:Y:S04]  /*0380*/  STS [R6], R21 ;  /* 0x0000001506007388 */ /* 0x020fe80000000800 */
[----:B0-----:R0:W4:Y:S04]  /*0390*/  LDG.E R22, desc[UR12][R8.64] ;  /* 0x0000000c08167981 */ /* 0x001128000c1e1900 */
[----:B---3--:R1:W-:Y:S01]  /*03a0*/  STS [R5], R10 ;  /* 0x0000000a05007388 */ /* 0x0083e20000000800 */
[----:B0-----:R-:W-:-:S03]  /*03b0*/  IMAD.WIDE.U32 R8, R28, 0x4, R12 ;  /* 0x000000041c087825 */ /* 0x001fc600078e000c */
[----:B--2---:R0:W-:Y:S01]  /*03c0*/  STS [R7+0x4], R20 ;  /* 0x0000041407007388 */ /* 0x0041e20000000800 */
[----:B-1----:R-:W-:-:S03]  /*03d0*/  IMAD.WIDE.U32 R10, R23, 0x4, R12 ;  /* 0x00000004170a7825 */ /* 0x002fc600078e000c */
[----:B------:R1:W2:Y:S01]  /*03e0*/  LDG.E R21, desc[UR12][R8.64] ;  /* 0x0000000c08157981 */ /* 0x0002a2000c1e1900 */
[----:B0-----:R-:W-:-:S03]  /*03f0*/  IADD3 R20, PT, PT, R26, 0x5, RZ ;  /* 0x000000051a147810 */ /* 0x001fc60007ffe0ff */
[----:B------:R-:W-:Y:S01]  /*0400*/  STS [R6+0x4], R29 ;  /* 0x0000041d06007388 */ /* 0x000fe20000000800 */
[----:B-1----:R-:W-:-:S03]  /*0410*/  IMAD.WIDE.U32 R8, R4, 0x4, R14 ;  /* 0x0000000404087825 */ /* 0x002fc600078e000e */
[----:B------:R0:W3:Y:S04]  /*0420*/  LDG.E R24, desc[UR12][R10.64] ;  /* 0x0000000c0a187981 */ /* 0x0000e8000c1e1900 */
[----:B------:R-:W-:Y:S04]  /*0430*/  STS [R5+0x4], R17 ;  /* 0x0000041105007388 */ /* 0x000fe80000000800 */
[----:B------:R1:W-:Y:S01]  /*0440*/  STS [R7+0x8], R16 ;  /* 0x0000081007007388 */ /* 0x0003e20000000800 */
[----:B0-----:R-:W-:-:S03]  /*0450*/  IMAD.WIDE.U32 R10, R20, 0x4, R18 ;  /* 0x00000004140a7825 */ /* 0x001fc600078e0012 */
[----:B------:R0:W5:Y:S04]  /*0460*/  LDG.E R4, desc[UR12][R8.64] ;  /* 0x0000000c08047981 */ /* 0x000168000c1e1900 */
[----:B------:R-:W2:Y:S01]  /*0470*/  LDG.E R11, desc[UR12][R10.64] ;  /* 0x0000000c0a0b7981 */ /* 0x000ea2000c1e1900 */
[----:B-1----:R-:W-:-:S04]  /*0480*/  IMAD.WIDE.U32 R16, R20, 0x4, R12 ;  /* 0x0000000414107825 */ /* 0x002fc800078e000c */
[--C-:B0-----:R-:W-:Y:S01]  /*0490*/  IMAD.WIDE.U32 R8, R23, 0x4, R14.reuse ;  /* 0x0000000417087825 */ /* 0x101fe200078e000e */
[----:B------:R0:W2:Y:S04]  /*04a0*/  LDG.E R10, desc[UR12][R16.64] ;  /* 0x0000000c100a7981 */ /* 0x0000a8000c1e1900 */
[----:B------:R1:W4:Y:S01]  /*04b0*/  LDG.E R23, desc[UR12][R8.64] ;  /* 0x0000000c08177981 */ /* 0x000322000c1e1900 */
[----:B0-----:R-:W-:Y:S01]  /*04c0*/  IMAD.WIDE.U32 R16, R20, 0x4, R14 ;  /* 0x0000000414107825 */ /* 0x001fe200078e000e */
[----:B-1----:R-:W-:-:S04]  /*04d0*/  IADD3 R8, PT, PT, R26, 0x6, RZ ;  /* 0x000000061a087810 */ /* 0x002fc80007ffe0ff */
[----:B------:R0:W2:Y:S01]  /*04e0*/  LDG.E R9, desc[UR12][R16.64] ;  /* 0x0000000c10097981 */ /* 0x0000a2000c1e1900 */
[----:B------:R-:W-:Y:S01]  /*04f0*/  IADD3 R26, PT, PT, R26, 0x7, RZ ;  /* 0x000000071a1a7810 */ /* 0x000fe20007ffe0ff */
[----:B------:R-:W-:Y:S02]  /*0500*/  IMAD.WIDE.U32 R28, R28, 0x4, R14 ;  /* 0x000000041c1c7825 */ /* 0x000fe400078e000e */
[----:B------:R1:W-:Y:S04]  /*0510*/  STS [R6+0x8], R27 ;  /* 0x0000081b06007388 */ /* 0x0003e80000000800 */
[----:B------:R-:W2:Y:S01]  /*0520*/  LDG.E R20, desc[UR12][R28.64] ;  /* 0x0000000c1c147981 */ /* 0x000ea2000c1e1900 */
[----:B0-----:R-:W-:-:S04]  /*0530*/  IMAD.WIDE.U32 R16, R8, 0x4, R18 ;  /* 0x0000000408107825 */ /* 0x001fc800078e0012 */
[----:B------:R-:W-:Y:S01]  /*0540*/  IMAD.WIDE.U32 R18, R26, 0x4, R18 ;  /* 0x000000041a127825 */ /* 0x000fe200078e0012 */
[----:B-1----:R0:W2:Y:S05]  /*0550*/  LDG.E R27, desc[UR12][R16.64] ;  /* 0x0000000c101b7981 */ /* 0x0020aa000c1e1900 */
[----:B------:R-:W2:Y:S01]  /*0560*/  LDG.E R18, desc[UR12][R18.64] ;  /* 0x0000000c12127981 */ /* 0x000ea2000c1e1900 */
[----:B0-----:R-:W-:-:S05]  /*0570*/  IMAD.WIDE.U32 R16, R8, 0x4, R12 ;  /* 0x0000000408107825 */ /* 0x001fca00078e000c */
[----:B------:R0:W2:Y:S01]  /*0580*/  LDG.E R19, desc[UR12][R16.64] ;  /* 0x0000000c10137981 */ /* 0x0000a2000c1e1900 */
[----:B------:R-:W-:-:S06]  /*0590*/  IMAD.WIDE.U32 R12, R26, 0x4, R12 ;  /* 0x000000041a0c7825 */ /* 0x000fcc00078e000c */
[----:B------:R-:W2:Y:S01]  /*05a0*/  LDG.E R13, desc[UR12][R12.64] ;  /* 0x0000000c0c0d7981 */ /* 0x000ea2000c1e1900 */
[----:B0-----:R-:W-:-:S04]  /*05b0*/  IMAD.WIDE.U32 R16, R8, 0x4, R14 ;  /* 0x0000000408107825 */ /* 0x001fc800078e000e */
[----:B------:R-:W-:Y:S01]  /*05c0*/  IMAD.WIDE.U32 R14, R26, 0x4, R14 ;  /* 0x000000041a0e7825 */ /* 0x000fe200078e000e */
[----:B------:R-:W2:Y:S05]  /*05d0*/  LDG.E R8, desc[UR12][R16.64] ;  /* 0x0000000c10087981 */ /* 0x000eaa000c1e1900 */
[----:B------:R-:W2:Y:S01]  /*05e0*/  LDG.E R14, desc[UR12][R14.64] ;  /* 0x0000000c0e0e7981 */ /* 0x000ea2000c1e1900 */
[----:B------:R-:W-:-:S04]  /*05f0*/  UIADD3 UR5, UPT, UPT, UR5, 0x8, URZ ;  /* 0x0000000805057890 */ /* 0x000fc8000fffe0ff */
[----:B------:R-:W-:Y:S01]  /*0600*/  UISETP.NE.AND UP1, UPT, UR5, UR4, UPT ;  /* 0x000000040500728c */ /* 0x000fe2000bf25270 */
[----:B-----5:R1:W-:Y:S04]  /*0610*/  STS [R5+0x8], R4 ;  /* 0x0000080405007388 */ /* 0x0203e80000000800 */
[----:B------:R1:W-:Y:S04]  /*0620*/  STS [R7+0xc], R25 ;  /* 0x00000c1907007388 */ /* 0x0003e80000000800 */
[----:B---3--:R1:W-:Y:S04]  /*0630*/  STS [R6+0xc], R24 ;  /* 0x00000c1806007388 */ /* 0x0083e80000000800 */
[----:B----4-:R1:W-:Y:S04]  /*0640*/  STS [R5+0xc], R23 ;  /* 0x00000c1705007388 */ /* 0x0103e80000000800 */
[----:B------:R1:W-:Y:S04]  /*0650*/  STS [R7+0x10], R22 ;  /* 0x0000101607007388 */ /* 0x0003e80000000800 */
[----:B--2---:R1:W-:Y:S04]  /*0660*/  STS [R6+0x10], R21 ;  /* 0x0000101506007388 */ /* 0x0043e80000000800 */
[----:B------:R1:W-:Y:S04]  /*0670*/  STS [R5+0x10], R20 ;  /* 0x0000101405007388 */ /* 0x0003e80000000800 */
        /* <DEDUP_REMOVED lines=8> */
[----:B------:R1:W-:Y:S01]  /*0700*/  STS [R5+0x1c], R14 ;  /* 0x00001c0e05007388 */ /* 0x0003e20000000800 */
[----:B------:R-:W-:Y:S05]  /*0710*/  BRA.U UP1, `(.L_x_29) ;  /* 0xfffffff901947547 */ /* 0x000fea000b83ffff */
.L_x_28:
[----:B------:R-:W-:Y:S05]  /*0720*/  BRA.U !UP0, `(.L_x_27) ;  /* 0x0000000508cc7547 */ /* 0x000fea000b800000 */
[----:B------:R-:W-:Y:S02]  /*0730*/  UISETP.GE.U32.AND UP0, UPT, UR7, 0x4, UPT ;  /* 0x000000040700788c */ /* 0x000fe4000bf06070 */
[----:B------:R-:W-:-:S04]  /*0740*/  ULOP3.LUT UR8, UR15, 0x3, URZ, 0xc0, !UPT ;  /* 0x000000030f087892 */ /* 0x000fc8000f8ec0ff */
[----:B------:R-:W-:-:S03]  /*0750*/  UISETP.NE.AND UP1, UPT, UR8, URZ, UPT ;  /* 0x000000ff0800728c */ /* 0x000fc6000bf25270 */
[----:B------:R-:W-:Y:S08]  /*0760*/  BRA.U !UP0, `(.L_x_30) ;  /* 0x0000000108d07547 */ /* 0x000ff0000b800000 */
[----:B-1----:R-:W1:Y:S01]  /*0770*/  LDC.64 R8, c[0x0][0x388] ;  /* 0x0000e200ff087b82 */ /* 0x002e620000000a00 */
[----:B------:R-:W-:-:S05]  /*0780*/  VIADD R27, R3, UR4 ;  /* 0x00000004031b7c36 */ /* 0x000fca0008000000 */
[C---:B------:R-:W-:Y:S02]  /*0790*/  IADD3 R21, PT, PT, R27.reuse, 0x1, RZ ;  /* 0x000000011b157810 */ /* 0x040fe40007ffe0ff */
[----:B------:R-:W2:Y:S01]  /*07a0*/  LDC.64 R6, c[0x0][0x390] ;  /* 0x0000e400ff067b82 */ /* 0x000ea20000000a00 */
[----:B------:R-:W-:-:S07]  /*07b0*/  IADD3 R13, PT, PT, R27, 0x2, RZ ;  /* 0x000000021b0d7810 */ /* 0x000fce0007ffe0ff */
[----:B------:R-:W3:Y:S01]  /*07c0*/  LDC.64 R4, c[0x0][0x398] ;  /* 0x0000e600ff047b82 */ /* 0x000ee20000000a00 */
[----:B-1----:R-:W-:-:S04]  /*07d0*/  IMAD.WIDE.U32 R24, R21, 0x4, R8 ;  /* 0x0000000415187825 */ /* 0x002fc800078e0008 */
[----:B------:R-:W-:Y:S01]  /*07e0*/  IMAD.WIDE.U32 R10, R27, 0x4, R8 ;  /* 0x000000041b0a7825 */ /* 0x000fe200078e0008 */
[----:B0-----:R0:W4:Y:S03]  /*07f0*/  LDG.E R14, desc[UR12][R24.64] ;  /* 0x0000000c180e7981 */ /* 0x001126000c1e1900 */
[----:B--2---:R-:W-:Y:S01]  /*0800*/  IMAD.WIDE.U32 R22, R21, 0x4, R6 ;  /* 0x0000000415167825 */ /* 0x004fe200078e0006 */
[----:B------:R1:W2:Y:S03]  /*0810*/  LDG.E R15, desc[UR12][R10.64] ;  /* 0x0000000c0a0f7981 */ /* 0x0002a6000c1e1900 */
[----:B------:R-:W-:Y:S02]  /*0820*/  IMAD.WIDE.U32 R28, R13, 0x4, R8 ;  /* 0x000000040d1c7825 */ /* 0x000fe400078e0008 */
[----:B------:R-:W5:Y:S02]  /*0830*/  LDG.E R22, desc[UR12][R22.64] ;  /* 0x0000000c16167981 */ /* 0x000f64000c1e1900 */
[----:B0-----:R-:W-:-:S02]  /*0840*/  IMAD.WIDE.U32 R24, R27, 0x4, R6 ;  /* 0x000000041b187825 */ /* 0x001fc400078e0006 */
[----:B------:R-:W5:Y:S02]  /*0850*/  LDG.E R16, desc[UR12][R28.64] ;  /* 0x0000000c1c107981 */ /* 0x000f64000c1e1900 */
[C-C-:B---3--:R-:W-:Y:S01]  /*0860*/  IMAD.WIDE.U32 R18, R27.reuse, 0x4, R4.reuse ;  /* 0x000000041b127825 */ /* 0x148fe200078e0004 */
[----:B------:R-:W-:Y:S01]  /*0870*/  IADD3 R27, PT, PT, R27, 0x3, RZ ;  /* 0x000000031b1b7810 */ /* 0x000fe20007ffe0ff */
[----:B------:R-:W3:Y:S02]  /*0880*/  LDG.E R17, desc[UR12][R24.64] ;  /* 0x0000000c18117981 */ /* 0x000ee4000c1e1900 */
[----:B------:R-:W-:Y:S02]  /*0890*/  IMAD.WIDE.U32 R20, R21, 0x4, R4 ;  /* 0x0000000415147825 */ /* 0x000fe400078e0004 */
[----:B------:R0:W4:Y:S02]  /*08a0*/  LDG.E R18, desc[UR12][R18.64] ;  /* 0x0000000c12127981 */ /* 0x000124000c1e1900 */
[----:B-1----:R-:W-:-:S02]  /*08b0*/  IMAD.WIDE.U32 R10, R13, 0x4, R6 ;  /* 0x000000040d0a7825 */ /* 0x002fc400078e0006 */
[----:B------:R1:W5:Y:S02]  /*08c0*/  LDG.E R20, desc[UR12][R20.64] ;  /* 0x0000000c14147981 */ /* 0x000364000c1e1900 */
[----:B------:R-:W-:-:S04]  /*08d0*/  IMAD.WIDE.U32 R12, R13, 0x4, R4 ;  /* 0x000000040d0c7825 */ /* 0x000fc800078e0004 */
[C---:B------:R-:W-:Y:S02]  /*08e0*/  IMAD.WIDE.U32 R8, R27.reuse, 0x4, R8 ;  /* 0x000000041b087825 */ /* 0x040fe400078e0008 */
[----:B------:R-:W5:Y:S02]  /*08f0*/  LDG.E R12, desc[UR12][R12.64] ;  /* 0x0000000c0c0c7981 */ /* 0x000f64000c1e1900 */
[C---:B------:R-:W-:Y:S02]  /*0900*/  IMAD.WIDE.U32 R6, R27.reuse, 0x4, R6 ;  /* 0x000000041b067825 */ /* 0x040fe400078e0006 */
[----:B------:R-:W5:Y:S02]  /*0910*/  LDG.E R8, desc[UR12][R8.64] ;  /* 0x0000000c08087981 */ /* 0x000f64000c1e1900 */
[----:B------:R-:W-:Y:S02]  /*0920*/  IMAD.WIDE.U32 R4, R27, 0x4, R4 ;  /* 0x000000041b047825 */ /* 0x000fe400078e0004 */
[----:B------:R1:W5:Y:S04]  /*0930*/  LDG.E R27, desc[UR12][R10.64] ;  /* 0x0000000c0a1b7981 */ /* 0x000368000c1e1900 */
[----:B------:R-:W5:Y:S04]  /*0940*/  LDG.E R7, desc[UR12][R6.64] ;  /* 0x0000000c06077981 */ /* 0x000f68000c1e1900 */
[----:B------:R-:W5:Y:S01]  /*0950*/  LDG.E R4, desc[UR12][R4.64] ;  /* 0x0000000c04047981 */ /* 0x000f62000c1e1900 */
[----:B------:R-:W1:Y:S01]  /*0960*/  S2UR UR6, SR_CgaCtaId ;  /* 0x00000000000679c3 */ /* 0x000e620000008800 */
[----:B------:R-:W-:Y:S01]  /*0970*/  UMOV UR5, 0x400 ;  /* 0x0000040000057882 */ /* 0x000fe20000000000 */
[----:B0-----:R-:W-:-:S02]  /*0980*/  IADD3 R19, PT, PT, R0, UR4, RZ ;  /* 0x0000000400137c10 */ /* 0x001fc4000fffe0ff */
[----:B-1----:R-:W-:Y:S01]  /*0990*/  MOV R21, UR14 ;  /* 0x0000000e00157c02 */ /* 0x002fe20008000f00 */
[----:B------:R-:W-:-:S06]  /*09a0*/  ULEA UR5, UR6, UR5, 0x18 ;  /* 0x0000000506057291 */ /* 0x000fcc000f8ec0ff */
[----:B------:R-:W-:-:S05]  /*09b0*/  LEA R19, R19, UR5, 0x2 ;  /* 0x0000000513137c11 */ /* 0x000fca000f8e10ff */
[----:B------:R-:W-:-:S05]  /*09c0*/  IMAD R10, R21, 0x10, R19 ;  /* 0x00000010150a7824 */ /* 0x000fca00078e0213 */
[----:B------:R-:W-:Y:S01]  /*09d0*/  LEA R11, R21, R10, 0x4 ;  /* 0x0000000a150b7211 */ /* 0x000fe200078e20ff */
[----:B------:R-:W-:Y:S01]  /*09e0*/  UIADD3 UR4, UPT, UPT, UR4, 0x4, URZ ;  /* 0x0000000404047890 */ /* 0x000fe2000fffe0ff */
[----:B--2---:R2:W-:Y:S04]  /*09f0*/  STS [R19], R15 ;  /* 0x0000000f13007388 */ /* 0x0045e80000000800 */
[----:B---3--:R2:W-:Y:S04]  /*0a00*/  STS [R10], R17 ;  /* 0x000000110a007388 */ /* 0x0085e80000000800 */
[----:B----4-:R2:W-:Y:S04]  /*0a10*/  STS [R11], R18 ;  /* 0x000000120b007388 */ /* 0x0105e80000000800 */
[----:B------:R2:W-:Y:S04]  /*0a20*/  STS [R19+0x4], R14 ;  /* 0x0000040e13007388 */ /* 0x0005e80000000800 */
[----:B-----5:R2:W-:Y:S04]  /*0a30*/  STS [R10+0x4], R22 ;  /* 0x000004160a007388 */ /* 0x0205e80000000800 */
[----:B------:R2:W-:Y:S04]  /*0a40*/  STS [R11+0x4], R20 ;  /* 0x000004140b007388 */ /* 0x0005e80000000800 */
[----:B------:R2:W-:Y:S04]  /*0a50*/  STS [R19+0x8], R16 ;  /* 0x0000081013007388 */ /* 0x0005e80000000800 */
[----:B------:R2:W-:Y:S04]  /*0a60*/  STS [R10+0x8], R27 ;  /* 0x0000081b0a007388 */ /* 0x0005e80000000800 */
[----:B------:R2:W-:Y:S04]  /*0a70*/  STS [R11+0x8], R12 ;  /* 0x0000080c0b007388 */ /* 0x0005e80000000800 */
[----:B------:R2:W-:Y:S04]  /*0a80*/  STS [R19+0xc], R8 ;  /* 0x00000c0813007388 */ /* 0x0005e80000000800 */
[----:B------:R2:W-:Y:S04]  /*0a90*/  STS [R10+0xc], R7 ;  /* 0x00000c070a007388 */ /* 0x0005e80000000800 */
[----:B------:R2:W-:Y:S02]  /*0aa0*/  STS [R11+0xc], R4 ;  /* 0x00000c040b007388 */ /* 0x0005e40000000800 */
.L_x_30:
[----:B------:R-:W-:Y:S05]  /*0ab0*/  BRA.U !UP1, `(.L_x_27) ;  /* 0x0000000109e87547 */ /* 0x000fea000b800000 */
[----:B------:R-:W-:Y:S02]  /*0ac0*/  UISETP.NE.AND UP0, UPT, UR8, 0x1, UPT ;  /* 0x000000010800788c */ /* 0x000fe4000bf05270 */
[----:B------:R-:W-:-:S04]  /*0ad0*/  ULOP3.LUT UR5, UR15, 0x1, URZ, 0xc0, !UPT ;  /* 0x000000010f057892 */ /* 0x000fc8000f8ec0ff */
[----:B------:R-:W-:-:S03]  /*0ae0*/  UISETP.NE.U32.AND UP1, UPT, UR5, 0x1, UPT ;  /* 0x000000010500788c */ /* 0x000fc6000bf25070 */
[----:B------:R-:W-:Y:S08]  /*0af0*/  BRA.U !UP0, `(.L_x_31) ;  /* 0x0000000108807547 */ /* 0x000ff0000b800000 */
[----:B-12---:R-:W1:Y:S01]  /*0b00*/  LDC.64 R6, c[0x0][0x388] ;  /* 0x0000e200ff067b82 */ /* 0x006e620000000a00 */
[----:B------:R-:W-:-:S04]  /*0b10*/  IADD3 R15, PT, PT, R3, UR4, RZ ;  /* 0x00000004030f7c10 */ /* 0x000fc8000fffe0ff */
[----:B------:R-:W-:-:S03]  /*0b20*/  IADD3 R17, PT, PT, R15, 0x1, RZ ;  /* 0x000000010f117810 */ /* 0x000fc60007ffe0ff */
[----:B------:R-:W2:Y:S08]  /*0b30*/  LDC.64 R8, c[0x0][0x390] ;  /* 0x0000e400ff087b82 */ /* 0x000eb00000000a00 */
[----:B------:R-:W3:Y:S01]  /*0b40*/  LDC.64 R12, c[0x0][0x398] ;  /* 0x0000e600ff0c7b82 */ /* 0x000ee20000000a00 */
[----:B-1----:R-:W-:-:S04]  /*0b50*/  IMAD.WIDE.U32 R4, R15, 0x4, R6 ;  /* 0x000000040f047825 */ /* 0x002fc800078e0006 */
[----:B------:R-:W-:Y:S02]  /*0b60*/  IMAD.WIDE.U32 R6, R17, 0x4, R6 ;  /* 0x0000000411067825 */ /* 0x000fe400078e0006 */
[----:B0-----:R0:W4:Y:S02]  /*0b70*/  LDG.E R4, desc[UR12][R4.64] ;  /* 0x0000000c04047981 */ /* 0x001124000c1e1900 */
[--C-:B--2---:R-:W-:Y:S02]  /*0b80*/  IMAD.WIDE.U32 R10, R15, 0x4, R8.reuse ;  /* 0x000000040f0a7825 */ /* 0x104fe400078e0008 */
[----:B------:R-:W2:Y:S02]  /*0b90*/  LDG.E R6, desc[UR12][R6.64] ;  /* 0x0000000c06067981 */ /* 0x000ea4000c1e1900 */
[----:B------:R-:W-:Y:S02]  /*0ba0*/  IMAD.WIDE.U32 R8, R17, 0x4, R8 ;  /* 0x0000000411087825 */ /* 0x000fe400078e0008 */
[----:B------:R1:W5:Y:S02]  /*0bb0*/  LDG.E R10, desc[UR12][R10.64] ;  /* 0x0000000c0a0a7981 */ /* 0x000364000c1e1900 */
[----:B---3--:R-:W-:-:S02]  /*0bc0*/  IMAD.WIDE.U32 R14, R15, 0x4, R12 ;  /* 0x000000040f0e7825 */ /* 0x008fc400078e000c */
[----:B------:R-:W3:Y:S02]  /*0bd0*/  LDG.E R8, desc[UR12][R8.64] ;  /* 0x0000000c08087981 */ /* 0x000ee4000c1e1900 */
[----:B------:R-:W-:Y:S02]  /*0be0*/  IMAD.WIDE.U32 R12, R17, 0x4, R12 ;  /* 0x00000004110c7825 */ /* 0x000fe400078e000c */
[----:B------:R1:W2:Y:S04]  /*0bf0*/  LDG.E R14, desc[UR12][R14.64] ;  /* 0x0000000c0e0e7981 */ /* 0x0002a8000c1e1900 */
[----:B------:R-:W3:Y:S01]  /*0c00*/  LDG.E R12, desc[UR12][R12.64] ;  /* 0x0000000c0c0c7981 */ /* 0x000ee2000c1e1900 */
[----:B------:R-:W1:Y:S01]  /*0c10*/  S2UR UR6, SR_CgaCtaId ;  /* 0x00000000000679c3 */ /* 0x000e620000008800 */
[----:B------:R-:W-:Y:S01]  /*0c20*/  UMOV UR5, 0x400 ;  /* 0x0000040000057882 */ /* 0x000fe20000000000 */
[----:B0-----:R-:W-:-:S02]  /*0c30*/  IADD3 R5, PT, PT, R0, UR4, RZ ;  /* 0x0000000400057c10 */ /* 0x001fc4000fffe0ff */
[----:B------:R-:W-:Y:S01]  /*0c40*/  MOV R16, UR14 ;  /* 0x0000000e00107c02 */ /* 0x000fe20008000f00 */
[----:B-1----:R-:W-:-:S06]  /*0c50*/  ULEA UR5, UR6, UR5, 0x18 ;  /* 0x0000000506057291 */ /* 0x002fcc000f8ec0ff */
[----:B------:R-:W-:-:S05]  /*0c60*/  LEA R5, R5, UR5, 0x2 ;  /* 0x0000000505057c11 */ /* 0x000fca000f8e10ff */
[----:B------:R-:W-:-:S05]  /*0c70*/  IMAD R11, R16, 0x10, R5 ;  /* 0x00000010100b7824 */ /* 0x000fca00078e0205 */
[----:B------:R-:W-:Y:S01]  /*0c80*/  LEA R15, R16, R11, 0x4 ;  /* 0x0000000b100f7211 */ /* 0x000fe200078e20ff */
[----:B------:R-:W-:Y:S01]  /*0c90*/  UIADD3 UR4, UPT, UPT, UR4, 0x2, URZ ;  /* 0x0000000204047890 */ /* 0x000fe2000fffe0ff */
[----:B----4-:R4:W-:Y:S04]  /*0ca0*/  STS [R5], R4 ;  /* 0x0000000405007388 */ /* 0x0109e80000000800 */
[----:B-----5:R4:W-:Y:S04]  /*0cb0*/  STS [R11], R10 ;  /* 0x0000000a0b007388 */ /* 0x0209e80000000800 */
[----:B--2---:R4:W-:Y:S04]  /*0cc0*/  STS [R15], R14 ;  /* 0x0000000e0f007388 */ /* 0x0049e80000000800 */
[----:B------:R4:W-:Y:S04]  /*0cd0*/  STS [R5+0x4], R6 ;  /* 0x0000040605007388 */ /* 0x0009e80000000800 */
[----:B---3--:R4:W-:Y:S04]  /*0ce0*/  STS [R11+0x4], R8 ;  /* 0x000004080b007388 */ /* 0x0089e80000000800 */
[----:B------:R4:W-:Y:S02]  /*0cf0*/  STS [R15+0x4], R12 ;  /* 0x0000040c0f007388 */ /* 0x0009e40000000800 */
.L_x_31:
[----:B------:R-:W-:Y:S05]  /*0d00*/  BRA.U UP1, `(.L_x_27) ;  /* 0x0000000101547547 */ /* 0x000fea000b800000 */
[----:B-12-4-:R-:W1:Y:S01]  /*0d10*/  LDC.64 R4, c[0x0][0x388] ;  /* 0x0000e200ff047b82 */ /* 0x016e620000000a00 */
[----:B------:R-:W-:-:S07]  /*0d20*/  IADD3 R11, PT, PT, R3, UR4, RZ ;  /* 0x00000004030b7c10 */ /* 0x000fce000fffe0ff */
[----:B------:R-:W2:Y:S08]  /*0d30*/  LDC.64 R6, c[0x0][0x390] ;  /* 0x0000e400ff067b82 */ /* 0x000eb00000000a00 */
[----:B------:R-:W3:Y:S01]  /*0d40*/  LDC.64 R8, c[0x0][0x398] ;  /* 0x0000e600ff087b82 */ /* 0x000ee20000000a00 */
[----:B-1----:R-:W-:-:S06]  /*0d50*/  IMAD.WIDE.U32 R4, R11, 0x4, R4 ;  /* 0x000000040b047825 */ /* 0x002fcc00078e0004 */
[----:B0-----:R-:W4:Y:S01]  /*0d60*/  LDG.E R4, desc[UR12][R4.64] ;  /* 0x0000000c04047981 */ /* 0x001f22000c1e1900 */
[----:B--2---:R-:W-:-:S06]  /*0d70*/  IMAD.WIDE.U32 R6, R11, 0x4, R6 ;  /* 0x000000040b067825 */ /* 0x004fcc00078e0006 */
[----:B------:R-:W2:Y:S01]  /*0d80*/  LDG.E R6, desc[UR12][R6.64] ;  /* 0x0000000c06067981 */ /* 0x000ea2000c1e1900 */
[----:B---3--:R-:W-:-:S06]  /*0d90*/  IMAD.WIDE.U32 R8, R11, 0x4, R8 ;  /* 0x000000040b087825 */ /* 0x008fcc00078e0008 */
[----:B------:R-:W3:Y:S01]  /*0da0*/  LDG.E R8, desc[UR12][R8.64] ;  /* 0x0000000c08087981 */ /* 0x000ee2000c1e1900 */
[----:B------:R-:W0:Y:S01]  /*0db0*/  S2UR UR6, SR_CgaCtaId ;  /* 0x00000000000679c3 */ /* 0x000e220000008800 */
[----:B------:R-:W-:Y:S01]  /*0dc0*/  UMOV UR5, 0x400 ;  /* 0x0000040000057882 */ /* 0x000fe20000000000 */
[----:B------:R-:W-:Y:S02]  /*0dd0*/  IADD3 R10, PT, PT, R0, UR4, RZ ;  /* 0x00000004000a7c10 */ /* 0x000fe4000fffe0ff */
[----:B------:R-:W-:Y:S01]  /*0de0*/  MOV R12, UR14 ;  /* 0x0000000e000c7c02 */ /* 0x000fe20008000f00 */
[----:B0-----:R-:W-:-:S06]  /*0df0*/  ULEA UR5, UR6, UR5, 0x18 ;  /* 0x0000000506057291 */ /* 0x001fcc000f8ec0ff */
[----:B------:R-:W-:-:S04]  /*0e00*/  LEA R11, R10, UR5, 0x2 ;  /* 0x000000050a0b7c11 */ /* 0x000fc8000f8e10ff */
[----:B------:R-:W-:-:S05]  /*0e10*/  LEA R13, R12, R11, 0x4 ;  /* 0x0000000b0c0d7211 */ /* 0x000fca00078e20ff */
[----:B------:R-:W-:Y:S01]  /*0e20*/  IMAD R15, R12, 0x10, R13 ;  /* 0x000000100c0f7824 */ /* 0x000fe200078e020d */
[----:B----4-:R0:W-:Y:S04]  /*0e30*/  STS [R11], R4 ;  /* 0x000000040b007388 */ /* 0x0101e80000000800 */
[----:B--2---:R0:W-:Y:S04]  /*0e40*/  STS [R13], R6 ;  /* 0x000000060d007388 */ /* 0x0041e80000000800 */
[----:B---3--:R0:W-:Y:S02]  /*0e50*/  STS [R15], R8 ;  /* 0x000000080f007388 */ /* 0x0081e40000000800 */
.L_x_27:
[----:B------:R-:W-:Y:S01]  /*0e60*/  BAR.SYNC.DEFER_BLOCKING 0x0 ;  /* 0x0000000000007b1d */ /* 0x000fe20000010000 */
[----:B------:R-:W-:-:S09]  /*0e70*/  UISETP.GE.U32.AND UP0, UPT, UR16, 0x2, UPT ;  /* 0x000000021000788c */ /* 0x000fd2000bf06070 */
[----:B------:R-:W-:Y:S05]  /*0e80*/  BRA.U !UP0, `(.L_x_32) ;  /* 0x0000000908a87547 */ /* 0x000fea000b800000 */
[----:B-1--4-:R-:W-:Y:S01]  /*0e90*/  MOV R5, UR14 ;  /* 0x0000000e00057c02 */ /* 0x012fe20008000f00 */
[----:B------:R-:W-:Y:S02]  /*0ea0*/  ULOP3.LUT UR10, UR15, 0x7ffffff8, URZ, 0xc0, !UPT ;  /* 0x7ffffff80f0a7892 */ /* 0x000fe4000f8ec0ff */
[----:B------:R-:W-:Y:S01]  /*0eb0*/  ULOP3.LUT UR18, UR15, 0x7, URZ, 0xc0, !UPT ;  /* 0x000000070f127892 */ /* 0x000fe2000f8ec0ff */
[----:B0-----:R-:W-:Y:S01]  /*0ec0*/  LEA R13, R5, R0, 0x3 ;  /* 0x00000000050d7211 */ /* 0x001fe200078e18ff */
[----:B------:R-:W-:Y:S02]  /*0ed0*/  ULOP3.LUT UR9, UR15, 0x3, URZ, 0xc0, !UPT ;  /* 0x000000030f097892 */ /* 0x000fe4000f8ec0ff */
[----:B------:R-:W-:Y:S01]  /*0ee0*/  UIADD3 UR7, UPT, UPT, -UR10, URZ, URZ ;  /* 0x000000ff0a077290 */ /* 0x000fe2000fffe1ff */
[----:B------:R-:W-:-:S11]  /*0ef0*/  UMOV UR5, 0x1 ;  /* 0x0000000100057882 */ /* 0x000fd60000000000 */
.L_x_39:
[----:B--2---:R-:W2:Y:S01]  /*0f00*/  LDCU UR15, c[0x0][0x384] ;  /* 0x00007080ff0f77ac */ /* 0x004ea20008000800 */
[----:B------:R-:W-:Y:S01]  /*0f10*/  BSSY.RECONVERGENT B0, `(.L_x_33) ;  /* 0x000009e000007945 */ /* 0x000fe20003800200 */
[----:B------:R-:W-:Y:S01]  /*0f20*/  UMOV UR8, UR5 ;  /* 0x0000000500087c82 */ /* 0x000fe20008000000 */
[----:B------:R-:W-:-:S04]  /*0f30*/  USHF.L.U32 UR5, UR5, 0x1, URZ ;  /* 0x0000000105057899 */ /* 0x000fc800080006ff */
[----:B------:R-:W-:-:S06]  /*0f40*/  UIADD3 UR4, UPT, UPT, UR5, -0x1, URZ ;  /* 0xffffffff05047890 */ /* 0x000fcc000fffe0ff */
[----:B------:R-:W-:Y:S02]  /*0f50*/  LOP3.LUT P0, RZ, R0, UR4, RZ, 0xc0, !PT ;  /* 0x0000000400ff7c12 */ /* 0x000fe4000f80c0ff */
[----:B--2---:R-:W-:-:S04]  /*0f60*/  MOV R4, UR15 ;  /* 0x0000000f00047c02 */ /* 0x004fc80008000f00 */
[----:B------:R-:W-:-:S13]  /*0f70*/  ISETP.LT.OR P0, PT, R4, 0x1, P0 ;  /* 0x000000010400780c */ /* 0x000fda0000701670 */
[----:B01-3--:R-:W-:Y:S05]  /*0f80*/  @P0 BRA `(.L_x_34) ;  /* 0x0000000800580947 */ /* 0x00bfea0003800000 */
[----:B------:R-:W-:Y:S01]  /*0f90*/  UISETP.GE.U32.AND UP0, UPT, UR15, 0x8, UPT ;  /* 0x000000080f00788c */ /* 0x000fe2000bf06070 */
[----:B------:R-:W-:Y:S01]  /*0fa0*/  IADD3 R4, PT, PT, R3, UR8, RZ ;  /* 0x0000000803047c10 */ /* 0x000fe2000fffe0ff */
[----:B------:R-:W-:-:S07]  /*0fb0*/  UMOV UR4, URZ ;  /* 0x000000ff00047c82 */ /* 0x000fce0008000000 */
[----:B------:R-:W-:Y:S05]  /*0fc0*/  BRA.U !UP0, `(.L_x_35) ;  /* 0x0000000508007547 */ /* 0x000fea000b800000 */
[----:B------:R-:W0:Y:S01]  /*0fd0*/  S2UR UR6, SR_CgaCtaId ;  /* 0x00000000000679c3 */ /* 0x000e220000008800 */
[----:B------:R-:W-:Y:S01]  /*0fe0*/  LEA R8, R5, R4, 0x3 ;  /* 0x0000000405087211 */ /* 0x000fe200078e18ff */
[----:B------:R-:W-:Y:S01]  /*0ff0*/  UMOV UR4, 0x400 ;  /* 0x0000040000047882 */ /* 0x000fe20000000000 */
[----:B------:R-:W-:Y:S02]  /*1000*/  LEA R6, R4, UR17, 0x2 ;  /* 0x0000001104067c11 */ /* 0x000fe4000f8e10ff */
[----:B------:R-:W-:Y:S01]  /*1010*/  LEA R7, R0, UR17, 0x2 ;  /* 0x0000001100077c11 */ /* 0x000fe2000f8e10ff */
[----:B------:R-:W-:Y:S01]  /*1020*/  IMAD.SHL.U32 R8, R8, 0x4, RZ ;  /* 0x0000000408087824 */ /* 0x000fe200078e00ff */
[----:B0-----:R-:W-:-:S03]  /*1030*/  ULEA UR4, UR6, UR4, 0x18 ;  /* 0x0000000406047291 */ /* 0x001fc6000f8ec0ff */
[----:B------:R-:W-:-:S09]  /*1040*/  UMOV UR6, UR7 ;  /* 0x0000000700067c82 */ /* 0x000fd20008000000 */
.L_x_36:
[----:B------:R-:W-:Y:S01]  /*1050*/  LEA R10, R4, UR4, 0x2 ;  /* 0x00000004040a7c11 */ /* 0x000fe2000f8e10ff */
[----:B------:R-:W-:Y:S01]  /*1060*/  UIADD3 UR6, UPT, UPT, UR6, 0x8, URZ ;  /* 0x0000000806067890 */ /* 0x000fe2000fffe0ff */
[----:B------:R-:W-:Y:S02]  /*1070*/  LEA R9, R0, UR4, 0x2 ;  /* 0x0000000400097c11 */ /* 0x000fe4000f8e10ff */
[----:B0-----:R-:W-:Y:S01]  /*1080*/  LEA R11, R13, UR4, 0x2 ;  /* 0x000000040d0b7c11 */ /* 0x001fe2000f8e10ff */
[----:B------:R-:W0:Y:S01]  /*1090*/  LDS R12, [R10] ;  /* 0x000000000a0c7984 */ /* 0x000e220000000800 */
[----:B------:R-:W-:-:S03]  /*10a0*/  UISETP.NE.AND UP0, UPT, UR6, URZ, UPT ;  /* 0x000000ff0600728c */ /* 0x000fc6000bf05270 */
[----:B0-----:R-:W-:Y:S04]  /*10b0*/  STS [R9], R12 ;  /* 0x0000000c09007388 */ /* 0x001fe80000000800 */
[----:B------:R-:W0:Y:S04]  /*10c0*/  LDS R14, [R6+UR4] ;  /* 0x00000004060e7984 */ /* 0x000e280008000800 */
[----:B0-----:R-:W-:Y:S04]  /*10d0*/  STS [R7+UR4], R14 ;  /* 0x0000000e07007988 */ /* 0x001fe80008000804 */
[----:B------:R-:W0:Y:S04]  /*10e0*/  LDS R16, [R8+UR4] ;  /* 0x0000000408107984 */ /* 0x000e280008000800 */
[----:B0-----:R-:W-:Y:S04]  /*10f0*/  STS [R11], R16 ;  /* 0x000000100b007388 */ /* 0x001fe80000000800 */
[----:B------:R-:W0:Y:S04]  /*1100*/  LDS R18, [R10+0x4] ;  /* 0x000004000a127984 */ /* 0x000e280000000800 */
[----:B0-----:R-:W-:Y:S04]  /*1110*/  STS [R9+0x4], R18 ;  /* 0x0000041209007388 */ /* 0x001fe80000000800 */
[----:B------:R-:W0:Y:S04]  /*1120*/  LDS R20, [R6+UR4+0x4] ;  /* 0x0000040406147984 */ /* 0x000e280008000800 */
[----:B0-----:R-:W-:Y:S04]  /*1130*/  STS [R7+UR4+0x4], R20 ;  /* 0x0000041407007988 */ /* 0x001fe80008000804 */
[----:B------:R-:W0:Y:S04]  /*1140*/  LDS R22, [R8+UR4+0x4] ;  /* 0x0000040408167984 */ /* 0x000e280008000800 */
[----:B0-----:R-:W-:Y:S04]  /*1150*/  STS [R11+0x4], R22 ;  /* 0x000004160b007388 */ /* 0x001fe80000000800 */
        /* <DEDUP_REMOVED lines=34> */
[----:B------:R-:W0:Y:S01]  /*1380*/  LDS R22, [R8+UR4+0x1c] ;  /* 0x00001c0408167984 */ /* 0x000e220008000800 */
[----:B------:R-:W-:-:S03]  /*1390*/  UIADD3 UR4, UPT, UPT, UR4, 0x20, URZ ;  /* 0x0000002004047890 */ /* 0x000fc6000fffe0ff */
[----:B0-----:R0:W-:Y:S01]  /*13a0*/  STS [R11+0x1c], R22 ;  /* 0x00001c160b007388 */ /* 0x0011e20000000800 */
[----:B------:R-:W-:Y:S08]  /*13b0*/  BRA.U UP0, `(.L_x_36) ;  /* 0xfffffffd00247547 */ /* 0x000ff0000b83ffff */
[----:B------:R-:W-:-:S05]  /*13c0*/  UMOV UR4, UR10 ;  /* 0x0000000a00047c82 */ /* 0x000fca0008000000 */
.L_x_35:
[----:B------:R-:W-:-:S09]  /*13d0*/  UISETP.NE.AND UP0, UPT, UR18, URZ, UPT ;  /* 0x000000ff1200728c */ /* 0x000fd2000bf05270 */
[----:B------:R-:W-:Y:S05]  /*13e0*/  BRA.U !UP0, `(.L_x_34) ;  /* 0x0000000508407547 */ /* 0x000fea000b800000 */
[----:B------:R-:W-:Y:S02]  /*13f0*/  UIADD3 UR6, UPT, UPT, UR18, -0x1, URZ ;  /* 0xffffffff12067890 */ /* 0x000fe4000fffe0ff */
[----:B------:R-:W-:Y:S02]  /*1400*/  UISETP.NE.AND UP1, UPT, UR9, URZ, UPT ;  /* 0x000000ff0900728c */ /* 0x000fe4000bf25270 */
[----:B------:R-:W-:-:S09]  /*1410*/  UISETP.GE.U32.AND UP0, UPT, UR6, 0x3, UPT ;  /* 0x000000030600788c */ /* 0x000fd2000bf06070 */
[----:B------:R-:W-:Y:S05]  /*1420*/  BRA.U !UP0, `(.L_x_37) ;  /* 0x0000000108887547 */ /* 0x000fea000b800000 */
[----:B------:R-:W1:Y:S01]  /*1430*/  S2UR UR11, SR_CgaCtaId ;  /* 0x00000000000b79c3 */ /* 0x000e620000008800 */
[----:B------:R-:W-:Y:S01]  /*1440*/  UMOV UR6, 0x400 ;  /* 0x0000040000067882 */ /* 0x000fe20000000000 */
[----:B------:R-:W-:Y:S02]  /*1450*/  IADD3 R6, PT, PT, R4, UR4, RZ ;  /* 0x0000000404067c10 */ /* 0x000fe4000fffe0ff */
[----:B------:R-:W-:Y:S01]  /*1460*/  IADD3 R8, PT, PT, R0, UR4, RZ ;  /* 0x0000000400087c10 */ /* 0x000fe2000fffe0ff */
[----:B------:R-:W-:Y:S02]  /*1470*/  UIADD3 UR4, UPT, UPT, UR4, 0x4, URZ ;  /* 0x0000000404047890 */ /* 0x000fe4000fffe0ff */
[----:B-1----:R-:W-:-:S06]  /*1480*/  ULEA UR6, UR11, UR6, 0x18 ;  /* 0x000000060b067291 */ /* 0x002fcc000f8ec0ff */
[----:B------:R-:W-:Y:S02]  /*1490*/  LEA R6, R6, UR6, 0x2 ;  /* 0x0000000606067c11 */ /* 0x000fe4000f8e10ff */
[----:B------:R-:W-:Y:S02]  /*14a0*/  LEA R8, R8, UR6, 0x2 ;  /* 0x0000000608087c11 */ /* 0x000fe4000f8e10ff */
[----:B------:R-:W-:Y:S01]  /*14b0*/  IADD3 R9, PT, PT, R6, UR17, RZ ;  /* 0x0000001106097c10 */ /* 0x000fe2000fffe0ff */
[----:B------:R-:W1:Y:S01]  /*14c0*/  LDS R7, [R6] ;  /* 0x0000000006077984 */ /* 0x000e620000000800 */
[----:B------:R-:W-:-:S03]  /*14d0*/  IADD3 R10, PT, PT, R8, UR17, RZ ;  /* 0x00000011080a7c10 */ /* 0x000fc6000fffe0ff */
[----:B-1----:R-:W-:Y:S04]  /*14e0*/  STS [R8], R7 ;  /* 0x0000000708007388 */ /* 0x002fe80000000800 */
[----:B0-----:R-:W0:Y:S04]  /*14f0*/  LDS R11, [R6+UR17] ;  /* 0x00000011060b7984 */ /* 0x001e280008000800 */
[----:B0-----:R-:W-:Y:S04]  /*1500*/  STS [R8+UR17], R11 ;  /* 0x0000000b08007988 */ /* 0x001fe80008000811 */
[----:B------:R-:W0:Y:S04]  /*1510*/  LDS R15, [R9+UR17] ;  /* 0x00000011090f7984 */ /* 0x000e280008000800 */
[----:B0-----:R-:W-:Y:S04]  /*1520*/  STS [R10+UR17], R15 ;  /* 0x0000000f0a007988 */ /* 0x001fe80008000811 */
[----:B------:R-:W0:Y:S04]  /*1530*/  LDS R17, [R6+0x4] ;  /* 0x0000040006117984 */ /* 0x000e280000000800 */
[----:B0-----:R-:W-:Y:S04]  /*1540*/  STS [R8+0x4], R17 ;  /* 0x0000041108007388 */ /* 0x001fe80000000800 */
[----:B------:R-:W0:Y:S04]  /*1550*/  LDS R19, [R6+UR17+0x4] ;  /* 0x0000041106137984 */ /* 0x000e280008000800 */
[----:B0-----:R-:W-:Y:S04]  /*1560*/  STS [R8+UR17+0x4], R19 ;  /* 0x0000041308007988 */ /* 0x001fe80008000811 */
[----:B------:R-:W0:Y:S04]  /*1570*/  LDS R7, [R9+UR17+0x4] ;  /* 0x0000041109077984 */ /* 0x000e280008000800 */
[----:B0-----:R-:W-:Y:S04]  /*1580*/  STS [R10+UR17+0x4], R7 ;  /* 0x000004070a007988 */ /* 0x001fe80008000811 */
        /* <DEDUP_REMOVED lines=11> */
[----:B0-----:R1:W-:Y:S02]  /*1640*/  STS [R10+UR17+0xc], R7 ;  /* 0x00000c070a007988 */ /* 0x0013e40008000811 */
.L_x_37:
[----:B------:R-:W-:Y:S05]  /*1650*/  BRA.U !UP1, `(.L_x_34) ;  /* 0x0000000109a47547 */ /* 0x000fea000b800000 */
[----:B------:R-:W-:Y:S02]  /*1660*/  UISETP.NE.AND UP1, UPT, UR9, 0x1, UPT ;  /* 0x000000010900788c */ /* 0x000fe4000bf25270 */
[----:B------:R-:W-:-:S07]  /*1670*/  ULOP3.LUT UP0, URZ, UR15, 0x1, URZ, 0xc0, !UPT ;  /* 0x000000010fff7892 */ /* 0x000fce000f80c0ff */
[----:B------:R-:W-:Y:S05]  /*1680*/  BRA.U !UP1, `(.L_x_38) ;  /* 0x0000000109587547 */ /* 0x000fea000b800000 */
[----:B------:R-:W2:Y:S01]  /*1690*/  S2UR UR11, SR_CgaCtaId ;  /* 0x00000000000b79c3 */ /* 0x000ea20000008800 */
[----:B------:R-:W-:Y:S01]  /*16a0*/  UMOV UR6, 0x400 ;  /* 0x0000040000067882 */ /* 0x000fe20000000000 */
[----:B------:R-:W-:Y:S01]  /*16b0*/  IADD3 R6, PT, PT, R4, UR4, RZ ;  /* 0x0000000404067c10 */ /* 0x000fe2000fffe0ff */
[----:B-1----:R-:W-:Y:S01]  /*16c0*/  VIADD R7, R0, UR4 ;  /* 0x0000000400077c36 */ /* 0x002fe20008000000 */
[----:B------:R-:W-:Y:S02]  /*16d0*/  UIADD3 UR4, UPT, UPT, UR4, 0x2, URZ ;  /* 0x0000000204047890 */ /* 0x000fe4000fffe0ff */
[----:B--2---:R-:W-:-:S06]  /*16e0*/  ULEA UR6, UR11, UR6, 0x18 ;  /* 0x000000060b067291 */ /* 0x004fcc000f8ec0ff */
[----:B0-----:R-:W-:Y:S02]  /*16f0*/  LEA R11, R6, UR6, 0x2 ;  /* 0x00000006060b7c11 */ /* 0x001fe4000f8e10ff */
[----:B------:R-:W-:Y:S02]  /*1700*/  LEA R12, R7, UR6, 0x2 ;  /* 0x00000006070c7c11 */ /* 0x000fe4000f8e10ff */
[----:B------:R-:W-:Y:S01]  /*1710*/  IADD3 R14, PT, PT, R11, UR17, RZ ;  /* 0x000000110b0e7c10 */ /* 0x000fe2000fffe0ff */
[----:B------:R-:W0:Y:S01]  /*1720*/  LDS R6, [R11] ;  /* 0x000000000b067984 */ /* 0x000e220000000800 */
[----:B------:R-:W-:-:S03]  /*1730*/  IADD3 R15, PT, PT, R12, UR17, RZ ;  /* 0x000000110c0f7c10 */ /* 0x000fc6000fffe0ff */
[----:B0-----:R-:W-:Y:S04]  /*1740*/  STS [R12], R6 ;  /* 0x000000060c007388 */ /* 0x001fe80000000800 */
[----:B------:R-:W0:Y:S04]  /*1750*/  LDS R7, [R11+UR17] ;  /* 0x000000110b077984 */ /* 0x000e280008000800 */
        /* <DEDUP_REMOVED lines=8> */
[----:B0-----:R2:W-:Y:S02]  /*17e0*/  STS [R15+UR17+0x4], R6 ;  /* 0x000004060f007988 */ /* 0x0015e40008000811 */
.L_x_38:
[----:B------:R-:W-:Y:S05]  /*17f0*/  BRA.U !UP0, `(.L_x_34) ;  /* 0x00000001083c7547 */ /* 0x000fea000b800000 */
[----:B------:R-:W3:Y:S01]  /*1800*/  S2UR UR11, SR_CgaCtaId ;  /* 0x00000000000b79c3 */ /* 0x000ee20000008800 */
[----:B------:R-:W-:Y:S01]  /*1810*/  UMOV UR6, 0x400 ;  /* 0x0000040000067882 */ /* 0x000fe20000000000 */
[----:B------:R-:W-:Y:S02]  /*1820*/  IADD3 R4, PT, PT, R4, UR4, RZ ;  /* 0x0000000404047c10 */ /* 0x000fe4000fffe0ff */
[----:B-1----:R-:W-:Y:S01]  /*1830*/  IADD3 R7, PT, PT, R0, UR4, RZ ;  /* 0x0000000400077c10 */ /* 0x002fe2000fffe0ff */
[----:B---3--:R-:W-:-:S06]  /*1840*/  ULEA UR6, UR11, UR6, 0x18 ;  /* 0x000000060b067291 */ /* 0x008fcc000f8ec0ff */
[----:B------:R-:W-:Y:S02]  /*1850*/  LEA R4, R4, UR6, 0x2 ;  /* 0x0000000604047c11 */ /* 0x000fe4000f8e10ff */
[----:B------:R-:W-:Y:S02]  /*1860*/  LEA R7, R7, UR6, 0x2 ;  /* 0x0000000607077c11 */ /* 0x000fe4000f8e10ff */
[----:B------:R-:W-:Y:S01]  /*1870*/  IADD3 R8, PT, PT, R4, UR17, RZ ;  /* 0x0000001104087c10 */ /* 0x000fe2000fffe0ff */
[----:B--2---:R-:W1:Y:S01]  /*1880*/  LDS R6, [R4] ;  /* 0x0000000004067984 */ /* 0x004e620000000800 */
[----:B------:R-:W-:-:S03]  /*1890*/  IADD3 R9, PT, PT, R7, UR17, RZ ;  /* 0x0000001107097c10 */ /* 0x000fc6000fffe0ff */
[----:B-1----:R-:W-:Y:S04]  /*18a0*/  STS [R7], R6 ;  /* 0x0000000607007388 */ /* 0x002fe80000000800 */
[----:B------:R-:W1:Y:S04]  /*18b0*/  LDS R10, [R4+UR17] ;  /* 0x00000011040a7984 */ /* 0x000e680008000800 */
[----:B-1----:R-:W-:Y:S04]  /*18c0*/  STS [R7+UR17], R10 ;  /* 0x0000000a07007988 */ /* 0x002fe80008000811 */
[----:B------:R-:W1:Y:S04]  /*18d0*/  LDS R8, [R8+UR17] ;  /* 0x0000001108087984 */ /* 0x000e680008000800 */
[----:B-1----:R3:W-:Y:S02]  /*18e0*/  STS [R9+UR17], R8 ;  /* 0x0000000809007988 */ /* 0x0027e40008000811 */
.L_x_34:
[----:B------:R-:W-:Y:S05]  /*18f0*/  BSYNC.RECONVERGENT B0 ;  /* 0x0000000000007941 */ /* 0x000fea0003800200 */
.L_x_33:
[----:B------:R-:W-:Y:S01]  /*1900*/  BAR.SYNC.DEFER_BLOCKING 0x0 ;  /* 0x0000000000007b1d */ /* 0x000fe20000010000 */
[----:B------:R-:W-:-:S09]  /*1910*/  UISETP.GE.U32.AND UP0, UPT, UR5, UR16, UPT ;  /* 0x000000100500728c */ /* 0x000fd2000bf06070 */
[----:B------:R-:W-:Y:S05]  /*1920*/  BRA.U !UP0, `(.L_x_39) ;  /* 0xfffffff508747547 */ /* 0x000fea000b83ffff */
.L_x_32:
[----:B------:R-:W-:-:S06]  /*1930*/  UISETP.GE.AND UP0, UPT, UR15, 0x1, UPT ;  /* 0x000000010f00788c */ /* 0x000fcc000bf06270 */
[----:B------:R-:W-:-:S04]  /*1940*/  PLOP3.LUT P0, PT, PT, PT, UP0, 0x80, 0x8 ;  /* 0x000000000008781c */ /* 0x000fc80003f0f008 */
[----:B------:R-:W-:-:S13]  /*1950*/  ISETP.NE.OR P0, PT, R0, RZ, !P0 ;  /* 0x000000ff0000720c */ /* 0x000fda0004705670 */
[----:B0-----:R-:W-:Y:S05]  /*1960*/  @P0 EXIT ;  /* 0x000000000000094d */ /* 0x001fea0003800000 */
[----:B------:R-:W-:Y:S01]  /*1970*/  UISETP.GE.U32.AND UP0, UPT, UR15, 0x8, UPT ;  /* 0x000000080f00788c */ /* 0x000fe2000bf06070 */
[----:B------:R-:W-:Y:S01]  /*1980*/  IMAD.MOV.U32 R3, RZ, RZ, RZ ;  /* 0x000000ffff037224 */ /* 0x000fe200078e00ff */
[----:B------:R-:W-:-:S07]  /*1990*/  ULOP3.LUT UR5, UR15, 0x7, URZ, 0xc0, !UPT ;  /* 0x000000070f057892 */ /* 0x000fce000f8ec0ff */
[----:B------:R-:W-:Y:S05]  /*19a0*/  BRA.U !UP0, `(.L_x_40) ;  /* 0x0000000508247547 */ /* 0x000fea000b800000 */
[----:B-12-4-:R-:W0:Y:S01]  /*19b0*/  LDC.64 R6, c[0x0][0x388] ;  /* 0x0000e200ff067b82 */ /* 0x016e220000000a00 */
[----:B------:R-:W-:-:S04]  /*19c0*/  ULOP3.LUT UR6, UR15, 0x7ffffff8, URZ, 0xc0, !UPT ;  /* 0x7ffffff80f067892 */ /* 0x000fc8000f8ec0ff */
[----:B------:R-:W-:Y:S02]  /*19d0*/  UIADD3 UR4, UPT, UPT, -UR6, URZ, URZ ;  /* 0x000000ff06047290 */ /* 0x000fe4000fffe1ff */
[----:B------:R-:W-:Y:S01]  /*19e0*/  MOV R3, UR6 ;  /* 0x0000000600037c02 */ /* 0x000fe20008000f00 */
[----:B------:R-:W1:Y:S08]  /*19f0*/  LDC.64 R4, c[0x0][0x390] ;  /* 0x0000e400ff047b82 */ /* 0x000e700000000a00 */
[----:B------:R-:W2:Y:S01]  /*1a00*/  LDC.64 R10, c[0x0][0x398] ;  /* 0x0000e600ff0a7b82 */ /* 0x000ea20000000a00 */
[----:B0-----:R-:W-:-:S04]  /*1a10*/  IADD3 R6, P0, PT, R6, 0x10, RZ ;  /* 0x0000001006067810 */ /* 0x001fc80007f1e0ff */
[----:B------:R-:W-:Y:S02]  /*1a20*/  IADD3.X R7, PT, PT, RZ, R7, RZ, P0, !PT ;  /* 0x00000007ff077210 */ /* 0x000fe400007fe4ff */
[----:B-1----:R-:W-:-:S04]  /*1a30*/  IADD3 R4, P1, PT, R4, 0x10, RZ ;  /* 0x0000001004047810 */ /* 0x002fc80007f3e0ff */
[----:B------:R-:W-:Y:S02]  /*1a40*/  IADD3.X R5, PT, PT, RZ, R5, RZ, P1, !PT ;  /* 0x00000005ff057210 */ /* 0x000fe40000ffe4ff */
[----:B--2---:R-:W-:-:S04]  /*1a50*/  IADD3 R10, P2, PT, R10, 0x1c, RZ ;  /* 0x0000001c0a0a7810 */ /* 0x004fc80007f5e0ff */
[----:B------:R-:W-:-:S09]  /*1a60*/  IADD3.X R19, PT, PT, RZ, R11, RZ, P2, !PT ;  /* 0x0000000bff137210 */ /* 0x000fd200017fe4ff */
.L_x_41:
[----:B------:R-:W2:Y:S01]  /*1a70*/  LDG.E R11, desc[UR12][R6.64+-0x10] ;  /* 0xfffff00c060b7981 */ /* 0x000ea2000c1e1900 */
[----:B-1-3--:R-:W-:-:S05]  /*1a80*/  IMAD.WIDE.U32 R8, R2, 0x4, R6 ;  /* 0x0000000402087825 */ /* 0x00afca00078e0006 */
[----:B--2---:R0:W-:Y:S04]  /*1a90*/  STG.E desc[UR12][R8.64+-0x10], R11 ;  /* 0xfffff00b08007986 */ /* 0x0041e8000c10190c */
[----:B------:R-:W2:Y:S01]  /*1aa0*/  LDG.E R17, desc[UR12][R4.64+-0x10] ;  /* 0xfffff00c04117981 */ /* 0x000ea2000c1e1900 */
[----:B------:R-:W-:Y:S01]  /*1ab0*/  IMAD.WIDE.U32 R12, R2, 0x4, R4 ;  /* 0x00000004020c7825 */ /* 0x000fe200078e0004 */
[----:B0-----:R-:W-:-:S04]  /*1ac0*/  MOV R11, R19 ;  /* 0x00000013000b7202 */ /* 0x001fc80000000f00 */
[----:B--2---:R0:W-:Y:S04]  /*1ad0*/  STG.E desc[UR12][R12.64+-0x10], R17 ;  /* 0xfffff0110c007986 */ /* 0x0041e8000c10190c */
[----:B------:R-:W2:Y:S01]  /*1ae0*/  LDG.E R19, desc[UR12][R10.64+-0x1c] ;  /* 0xffffe40c0a137981 */ /* 0x000ea2000c1e1900 */
[----:B------:R-:W-:-:S05]  /*1af0*/  IMAD.WIDE.U32 R14, R2, 0x4, R10 ;  /* 0x00000004020e7825 */ /* 0x000fca00078e000a */
        /* <DEDUP_REMOVED lines=32> */
[----:B-----5:R-:W-:Y:S04]  /*1d00*/  STG.E desc[UR12][R8.64+0x8], R27 ;  /* 0x0000081b08007986 */ /* 0x020fe8000c10190c */
[----:B0-----:R-:W5:Y:S04]  /*1d10*/  LDG.E R17, desc[UR12][R4.64+0x8] ;  /* 0x0000080c04117981 */ /* 0x001f68000c1e1900 */
[----:B-----5:R-:W-:Y:S04]  /*1d20*/  STG.E desc[UR12][R12.64+0x8], R17 ;  /* 0x000008110c007986 */ /* 0x020fe8000c10190c */
[----:B-1----:R-:W5:Y:S04]  /*1d30*/  LDG.E R19, desc[UR12][R10.64+-0x4] ;  /* 0xfffffc0c0a137981 */ /* 0x002f68000c1e1900 */
[----:B-----5:R0:W-:Y:S04]  /*1d40*/  STG.E desc[UR12][R14.64+-0x4], R19 ;  /* 0xfffffc130e007986 */ /* 0x0201e8000c10190c */
[----:B--2---:R-:W2:Y:S04]  /*1d50*/  LDG.E R21, desc[UR12][R6.64+0xc] ;  /* 0x00000c0c06157981 */ /* 0x004ea8000c1e1900 */
[----:B--2---:R1:W-:Y:S04]  /*1d60*/  STG.E desc[UR12][R8.64+0xc], R21 ;  /* 0x00000c1508007986 */ /* 0x0043e8000c10190c */
[----:B---3--:R-:W2:Y:S04]  /*1d70*/  LDG.E R23, desc[UR12][R4.64+0xc] ;  /* 0x00000c0c04177981 */ /* 0x008ea8000c1e1900 */
[----:B--2---:R1:W-:Y:S04]  /*1d80*/  STG.E desc[UR12][R12.64+0xc], R23 ;  /* 0x00000c170c007986 */ /* 0x0043e8000c10190c */
[----:B----4-:R2:W3:Y:S01]  /*1d90*/  LDG.E R25, desc[UR12][R10.64] ;  /* 0x0000000c0a197981 */ /* 0x0104e2000c1e1900 */
[----:B------:R-:W-:Y:S01]  /*1da0*/  UIADD3 UR4, UPT, UPT, UR4, 0x8, URZ ;  /* 0x0000000804047890 */ /* 0x000fe2000fffe0ff */
[----:B------:R-:W-:-:S02]  /*1db0*/  IADD3 R4, P1, PT, R4, 0x20, RZ ;  /* 0x0000002004047810 */ /* 0x000fc40007f3e0ff */
[----:B------:R-:W-:Y:S01]  /*1dc0*/  IADD3 R6, P0, PT, R6, 0x20, RZ ;  /* 0x0000002006067810 */ /* 0x000fe20007f1e0ff */
[----:B------:R-:W-:Y:S02]  /*1dd0*/  UISETP.NE.AND UP0, UPT, UR4, URZ, UPT ;  /* 0x000000ff0400728c */ /* 0x000fe4000bf05270 */
[----:B------:R-:W-:Y:S01]  /*1de0*/  IMAD.X R5, RZ, RZ, R5, P1 ;  /* 0x000000ffff057224 */ /* 0x000fe200008e0605 */
[----:B------:R-:W-:Y:S02]  /*1df0*/  IADD3.X R7, PT, PT, RZ, R7, RZ, P0, !PT ;  /* 0x00000007ff077210 */ /* 0x000fe400007fe4ff */
[----:B--2---:R-:W-:-:S04]  /*1e00*/  IADD3 R10, P2, PT, R10, 0x20, RZ ;  /* 0x000000200a0a7810 */ /* 0x004fc80007f5e0ff */
[----:B0-----:R-:W-:Y:S01]  /*1e10*/  IADD3.X R19, PT, PT, RZ, R11, RZ, P2, !PT ;  /* 0x0000000bff137210 */ /* 0x001fe200017fe4ff */
[----:B---3--:R1:W-:Y:S01]  /*1e20*/  STG.E desc[UR12][R14.64], R25 ;  /* 0x000000190e007986 */ /* 0x0083e2000c10190c */
[----:B------:R-:W-:Y:S07]  /*1e30*/  BRA.U UP0, `(.L_x_41) ;  /* 0xfffffffd000c7547 */ /* 0x000fee000b83ffff */
.L_x_40:
[----:B------:R-:W-:-:S13]  /*1e40*/  ISETP.NE.AND P0, PT, RZ, UR5, PT ;  /* 0x00000005ff007c0c */ /* 0x000fda000bf05270 */
[----:B------:R-:W-:Y:S05]  /*1e50*/  @!P0 EXIT ;  /* 0x000000000000894d */ /* 0x000fea0003800000 */
[----:B------:R-:W-:Y:S02]  /*1e60*/  UISETP.GE.U32.AND UP0, UPT, UR5, 0x4, UPT ;  /* 0x000000040500788c */ /* 0x000fe4000bf06070 */
[----:B------:R-:W-:-:S07]  /*1e70*/  ULOP3.LUT UR4, UR15, 0x3, URZ, 0xc0, !UPT ;  /* 0x000000030f047892 */ /* 0x000fce000f8ec0ff */
[----:B------:R-:W-:Y:S05]  /*1e80*/  BRA.U !UP0, `(.L_x_42) ;  /* 0x0000000108987547 */ /* 0x000fea000b800000 */
[----:B-12-4-:R-:W0:Y:S08]  /*1e90*/  LDC.64 R12, c[0x0][0x388] ;  /* 0x0000e200ff0c7b82 */ /* 0x016e300000000a00 */
[----:B------:R-:W1:Y:S01]  /*1ea0*/  LDC.64 R14, c[0x0][0x390] ;  /* 0x0000e400ff0e7b82 */ /* 0x000e620000000a00 */
[----:B------:R-:W-:-:S07]  /*1eb0*/  IADD3 R11, PT, PT, R3, R2, RZ ;  /* 0x00000002030b7210 */ /* 0x000fce0007ffe0ff */
[----:B------:R-:W3:Y:S01]  /*1ec0*/  LDC.64 R16, c[0x0][0x398] ;  /* 0x0000e600ff107b82 */ /* 0x000ee20000000a00 */
[----:B0-----:R-:W-:-:S05]  /*1ed0*/  IMAD.WIDE.U32 R4, R3, 0x4, R12 ;  /* 0x0000000403047825 */ /* 0x001fca00078e000c */
[----:B------:R-:W2:Y:S01]  /*1ee0*/  LDG.E R19, desc[UR12][R4.64] ;  /* 0x0000000c04137981 */ /* 0x000ea2000c1e1900 */
[----:B------:R-:W-:-:S04]  /*1ef0*/  IMAD.WIDE.U32 R12, R11, 0x4, R12 ;  /* 0x000000040b0c7825 */ /* 0x000fc800078e000c */
[--C-:B-1----:R-:W-:Y:S01]  /*1f00*/  IMAD.WIDE.U32 R6, R3, 0x4, R14.reuse ;  /* 0x0000000403067825 */ /* 0x102fe200078e000e */
[----:B--2---:R0:W-:Y:S04]  /*1f10*/  STG.E desc[UR12][R12.64], R19 ;  /* 0x000000130c007986 */ /* 0x0041e8000c10190c */
[----:B------:R-:W2:Y:S01]  /*1f20*/  LDG.E R21, desc[UR12][R6.64] ;  /* 0x0000000c06157981 */ /* 0x000ea2000c1e1900 */
[----:B------:R-:W-:-:S04]  /*1f30*/  IMAD.WIDE.U32 R14, R11, 0x4, R14 ;  /* 0x000000040b0e7825 */ /* 0x000fc800078e000e */
[--C-:B---3--:R-:W-:Y:S01]  /*1f40*/  IMAD.WIDE.U32 R8, R3, 0x4, R16.reuse ;  /* 0x0000000403087825 */ /* 0x108fe200078e0010 */
[----:B--2---:R1:W-:Y:S04]  /*1f50*/  STG.E desc[UR12][R14.64], R21 ;  /* 0x000000150e007986 */ /* 0x0043e8000c10190c */
[----:B------:R-:W2:Y:S01]  /*1f60*/  LDG.E R23, desc[UR12][R8.64] ;  /* 0x0000000c08177981 */ /* 0x000ea2000c1e1900 */
[----:B------:R-:W-:-:S05]  /*1f70*/  IMAD.WIDE.U32 R16, R11, 0x4, R16 ;  /* 0x000000040b107825 */ /* 0x000fca00078e0010 */
[----:B--2---:R2:W-:Y:S04]  /*1f80*/  STG.E desc[UR12][R16.64], R23 ;  /* 0x0000001710007986 */ /* 0x0045e8000c10190c */
[----:B------:R-:W3:Y:S01]  /*1f90*/  LDG.E R25, desc[UR12][R4.64+0x4] ;  /* 0x0000040c04197981 */ /* 0x000ee2000c1e1900 */
[----:B------:R-:W-:-:S05]  /*1fa0*/  IMAD.WIDE.U32 R10, R2, 0x4, R4 ;  /* 0x00000004020a7825 */ /* 0x000fca00078e0004 */
[----:B---3--:R3:W-:Y:S04]  /*1fb0*/  STG.E desc[UR12][R10.64+0x4], R25 ;  /* 0x000004190a007986 */ /* 0x0087e8000c10190c */
[----:B0-----:R-:W4:Y:S01]  /*1fc0*/  LDG.E R19, desc[UR12][R6.64+0x4] ;  /* 0x0000040c06137981 */ /* 0x001f22000c1e1900 */
[----:B------:R-:W-:-:S05]  /*1fd0*/  IMAD.WIDE.U32 R12, R2, 0x4, R6 ;  /* 0x00000004020c7825 */ /* 0x000fca00078e0006 */
[----:B----4-:R0:W-:Y:S04]  /*1fe0*/  STG.E desc[UR12][R12.64+0x4], R19 ;  /* 0x000004130c007986 */ /* 0x0101e8000c10190c */
[----:B------:R-:W4:Y:S01]  /*1ff0*/  LDG.E R27, desc[UR12][R8.64+0x4] ;  /* 0x0000040c081b7981 */ /* 0x000f22000c1e1900 */
[----:B-1----:R-:W-:-:S05]  /*2000*/  IMAD.WIDE.U32 R14, R2, 0x4, R8 ;  /* 0x00000004020e7825 */ /* 0x002fca00078e0008 */
[----:B----4-:R1:W-:Y:S04]  /*2010*/  STG.E desc[UR12][R14.64+0x4], R27 ;  /* 0x0000041b0e007986 */ /* 0x0103e8000c10190c */
[----:B------:R-:W4:Y:S04]  /*2020*/  LDG.E R21, desc[UR12][R4.64+0x8] ;  /* 0x0000080c04157981 */ /* 0x000f28000c1e1900 */
[----:B----4-:R4:W-:Y:S04]  /*2030*/  STG.E desc[UR12][R10.64+0x8], R21 ;  /* 0x000008150a007986 */ /* 0x0109e8000c10190c */
[----:B--2---:R-:W2:Y:S04]  /*2040*/  LDG.E R17, desc[UR12][R6.64+0x8] ;  /* 0x0000080c06117981 */ /* 0x004ea8000c1e1900 */
[----:B--2---:R4:W-:Y:S04]  /*2050*/  STG.E desc[UR12][R12.64+0x8], R17 ;  /* 0x000008110c007986 */ /* 0x0049e8000c10190c */
[----:B------:R-:W2:Y:S04]  /*2060*/  LDG.E R23, desc[UR12][R8.64+0x8] ;  /* 0x0000080c08177981 */ /* 0x000ea8000c1e1900 */
[----:B--2---:R4:W-:Y:S04]  /*2070*/  STG.E desc[UR12][R14.64+0x8], R23 ;  /* 0x000008170e007986 */ /* 0x0049e8000c10190c */
[----:B---3--:R-:W2:Y:S04]  /*2080*/  LDG.E R25, desc[UR12][R4.64+0xc] ;  /* 0x00000c0c04197981 */ /* 0x008ea8000c1e1900 */
[----:B--2---:R4:W-:Y:S04]  /*2090*/  STG.E desc[UR12][R10.64+0xc], R25 ;  /* 0x00000c190a007986 */ /* 0x0049e8000c10190c */
[----:B0-----:R-:W2:Y:S04]  /*20a0*/  LDG.E R19, desc[UR12][R6.64+0xc] ;  /* 0x00000c0c06137981 */ /* 0x001ea8000c1e1900 */
[----:B--2---:R4:W-:Y:S04]  /*20b0*/  STG.E desc[UR12][R12.64+0xc], R19 ;  /* 0x00000c130c007986 */ /* 0x0049e8000c10190c */
[----:B-1----:R-:W2:Y:S01]  /*20c0*/  LDG.E R27, desc[UR12][R8.64+0xc] ;  /* 0x00000c0c081b7981 */ /* 0x002ea2000c1e1900 */
[----:B------:R-:W-:-:S03]  /*20d0*/  IADD3 R3, PT, PT, R3, 0x4, RZ ;  /* 0x0000000403037810 */ /* 0x000fc60007ffe0ff */
[----:B--2---:R4:W-:Y:S04]  /*20e0*/  STG.E desc[UR12][R14.64+0xc], R27 ;  /* 0x00000c1b0e007986 */ /* 0x0049e8000c10190c */
.L_x_42:
[----:B------:R-:W-:-:S13]  /*20f0*/  ISETP.NE.AND P0, PT, RZ, UR4, PT ;  /* 0x00000004ff007c0c */ /* 0x000fda000bf05270 */
[----:B------:R-:W-:Y:S05]  /*2100*/  @!P0 EXIT ;  /* 0x000000000000894d */ /* 0x000fea0003800000 */
[----:B------:R-:W-:-:S09]  /*2110*/  UISETP.NE.AND UP0, UPT, UR4, 0x1, UPT ;  /* 0x000000010400788c */ /* 0x000fd2000bf05270 */
[----:B------:R-:W-:Y:S05]  /*2120*/  BRA.U !UP0, `(.L_x_43) ;  /* 0x0000000108687547 */ /* 0x000fea000b800000 */
[----:B-12-4-:R-:W0:Y:S08]  /*2130*/  LDC.64 R4, c[0x0][0x388] ;  /* 0x0000e200ff047b82 */ /* 0x016e300000000a00 */
[----:B---3--:R-:W1:Y:S01]  /*2140*/  LDC.64 R8, c[0x0][0x390] ;  /* 0x0000e400ff087b82 */ /* 0x008e620000000a00 */
[----:B------:R-:W-:-:S07]  /*2150*/  IADD3 R17, PT, PT, R3, R2, RZ ;  /* 0x0000000203117210 */ /* 0x000fce0007ffe0ff */
[----:B------:R-:W2:Y:S01]  /*2160*/  LDC.64 R14, c[0x0][0x398] ;  /* 0x0000e600ff0e7b82 */ /* 0x000ea20000000a00 */
[----:B0-----:R-:W-:-:S05]  /*2170*/  IMAD.WIDE.U32 R6, R3, 0x4, R4 ;  /* 0x0000000403067825 */ /* 0x001fca00078e0004 */
[----:B------:R-:W3:Y:S01]  /*2180*/  LDG.E R19, desc[UR12][R6.64] ;  /* 0x0000000c06137981 */ /* 0x000ee2000c1e1900 */
[----:B------:R-:W-:-:S04]  /*2190*/  IMAD.WIDE.U32 R10, R17, 0x4, R4 ;  /* 0x00000004110a7825 */ /* 0x000fc800078e0004 */
[--C-:B-1----:R-:W-:Y:S01]  /*21a0*/  IMAD.WIDE.U32 R4, R3, 0x4, R8.reuse ;  /* 0x0000000403047825 */ /* 0x102fe200078e0008 */
[----:B---3--:R0:W-:Y:S04]  /*21b0*/  STG.E desc[UR12][R10.64], R19 ;  /* 0x000000130a007986 */ /* 0x0081e8000c10190c */
[----:B------:R-:W3:Y:S01]  /*21c0*/  LDG.E R21, desc[UR12][R4.64] ;  /* 0x0000000c04157981 */ /* 0x000ee2000c1e1900 */
[----:B------:R-:W-:-:S04]  /*21d0*/  IMAD.WIDE.U32 R12, R17, 0x4, R8 ;  /* 0x00000004110c7825 */ /* 0x000fc800078e0008 */
[--C-:B--2---:R-:W-:Y:S01]  /*21e0*/  IMAD.WIDE.U32 R8, R3, 0x4, R14.reuse ;  /* 0x0000000403087825 */ /* 0x104fe200078e000e */
[----:B---3--:R1:W-:Y:S04]  /*21f0*/  STG.E desc[UR12][R12.64], R21 ;  /* 0x000000150c007986 */ /* 0x0083e8000c10190c */
[----:B------:R-:W2:Y:S01]  /*2200*/  LDG.E R23, desc[UR12][R8.64] ;  /* 0x0000000c08177981 */ /* 0x000ea2000c1e1900 */
[----:B------:R-:W-:-:S05]  /*2210*/  IMAD.WIDE.U32 R14, R17, 0x4, R14 ;  /* 0x00000004110e7825 */ /* 0x000fca00078e000e */
[----:B--2---:R2:W-:Y:S04]  /*2220*/  STG.E desc[UR12][R14.64], R23 ;  /* 0x000000170e007986 */ /* 0x0045e8000c10190c */
[----:B------:R-:W3:Y:S01]  /*2230*/  LDG.E R25, desc[UR12][R6.64+0x4] ;  /* 0x0000040c06197981 */ /* 0x000ee2000c1e1900 */
[----:B------:R-:W-:-:S05]  /*2240*/  IMAD.WIDE.U32 R16, R2, 0x4, R6 ;  /* 0x0000000402107825 */ /* 0x000fca00078e0006 */
[----:B---3--:R2:W-:Y:S04]  /*2250*/  STG.E desc[UR12][R16.64+0x4], R25 ;  /* 0x0000041910007986 */ /* 0x0085e8000c10190c */
[----:B0-----:R-:W3:Y:S01]  /*2260*/  LDG.E R19, desc[UR12][R4.64+0x4] ;  /* 0x0000040c04137981 */ /* 0x001ee2000c1e1900 */
[----:B------:R-:W-:-:S05]  /*2270*/  IMAD.WIDE.U32 R10, R2, 0x4, R4 ;  /* 0x00000004020a7825 */ /* 0x000fca00078e0004 */
[----:B---3--:R2:W-:Y:S04]  /*2280*/  STG.E desc[UR12][R10.64+0x4], R19 ;  /* 0x000004130a007986 */ /* 0x0085e8000c10190c */
[----:B------:R-:W3:Y:S01]  /*2290*/  LDG.E R27, desc[UR12][R8.64+0x4] ;  /* 0x0000040c081b7981 */ /* 0x000ee2000c1e1900 */
[----:B-1----:R-:W-:Y:S01]  /*22a0*/  IMAD.WIDE.U32 R12, R2, 0x4, R8 ;  /* 0x00000004020c7825 */ /* 0x002fe200078e0008 */
[----:B------:R-:W-:-:S04]  /*22b0*/  IADD3 R3, PT, PT, R3, 0x2, RZ ;  /* 0x0000000203037810 */ /* 0x000fc80007ffe0ff */
[----:B---3--:R2:W-:Y:S03]  /*22c0*/  STG.E desc[UR12][R12.64+0x4], R27 ;  /* 0x0000041b0c007986 */ /* 0x0085e6000c10190c */
.L_x_43:
[----:B------:R-:W-:-:S04]  /*22d0*/  ULOP3.LUT UR4, UR15, 0x1, URZ, 0xc0, !UPT ;  /* 0x000000010f047892 */ /* 0x000fc8000f8ec0ff */
[----:B------:R-:W-:-:S06]  /*22e0*/  UISETP.NE.U32.AND UP0, UPT, UR4, 0x1, UPT ;  /* 0x000000010400788c */ /* 0x000fcc000bf05070 */
[----:B------:R-:W-:-:S13]  /*22f0*/  PLOP3.LUT P0, PT, PT, PT, UP0, 0x80, 0x8 ;  /* 0x000000000008781c */ /* 0x000fda0003f0f008 */
[----:B------:R-:W-:Y:S05]  /*2300*/  @P0 EXIT ;  /* 0x000000000000094d */ /* 0x000fea0003800000 */
[----:B-12-4-:R-:W0:Y:S08]  /*2310*/  LDC.64 R6, c[0x0][0x388] ;  /* 0x0000e200ff067b82 */ /* 0x016e300000000a00 */
[----:B------:R-:W3:Y:S01]  /*2320*/  LDC.64 R10, c[0x0][0x390] ;  /* 0x0000e400ff0a7b82 */ /* 0x000ee20000000a00 */
[----:B------:R-:W-:-:S07]  /*2330*/  IADD3 R17, PT, PT, R2, R3, RZ ;  /* 0x0000000302117210 */ /* 0x000fce0007ffe0ff */
[----:B------:R-:W1:Y:S01]  /*2340*/  LDC.64 R12, c[0x0][0x398] ;  /* 0x0000e600ff0c7b82 */ /* 0x000e620000000a00 */
[----:B0-----:R-:W-:-:S05]  /*2350*/  IMAD.WIDE.U32 R4, R3, 0x4, R6 ;  /* 0x0000000403047825 */ /* 0x001fca00078e0006 */
[----:B------:R-:W2:Y:S01]  /*2360*/  LDG.E R15, desc[UR12][R4.64] ;  /* 0x0000000c040f7981 */ /* 0x000ea2000c1e1900 */
[----:B------:R-:W-:-:S04]  /*2370*/  IMAD.WIDE.U32 R6, R17, 0x4, R6 ;  /* 0x0000000411067825 */ /* 0x000fc800078e0006 */
[--C-:B---3--:R-:W-:Y:S01]  /*2380*/  IMAD.WIDE.U32 R8, R3, 0x4, R10.reuse ;  /* 0x0000000403087825 */ /* 0x108fe200078e000a */
[----:B--2---:R-:W-:Y:S05]  /*2390*/  STG.E desc[UR12][R6.64], R15 ;  /* 0x0000000f06007986 */ /* 0x004fea000c10190c */
[----:B------:R-:W2:Y:S01]  /*23a0*/  LDG.E R9, desc[UR12][R8.64] ;  /* 0x0000000c08097981 */ /* 0x000ea2000c1e1900 */
[----:B------:R-:W-:-:S04]  /*23b0*/  IMAD.WIDE.U32 R10, R17, 0x4, R10 ;  /* 0x00000004110a7825 */ /* 0x000fc800078e000a */
[--C-:B-1----:R-:W-:Y:S01]  /*23c0*/  IMAD.WIDE.U32 R2, R3, 0x4, R12.reuse ;  /* 0x0000000403027825 */ /* 0x102fe200078e000c */
[----:B--2---:R-:W-:Y:S05]  /*23d0*/  STG.E desc[UR12][R10.64], R9 ;  /* 0x000000090a007986 */ /* 0x004fea000c10190c */
[----:B------:R-:W2:Y:S01]  /*23e0*/  LDG.E R3, desc[UR12][R2.64] ;  /* 0x0000000c02037981 */ /* 0x000ea2000c1e1900 */
[----:B------:R-:W-:-:S05]  /*23f0*/  IMAD.WIDE.U32 R4, R17, 0x4, R12 ;  /* 0x0000000411047825 */ /* 0x000fca00078e000c */
[----:B--2---:R-:W-:Y:S01]  /*2400*/  STG.E desc[UR12][R4.64], R3 ;  /* 0x0000000304007986 */ /* 0x004fe2000c10190c */
[----:B------:R-:W-:Y:S05]  /*2410*/  EXIT ;  /* 0x000000000000794d */ /* 0x000fea0003800000 */
.L_x_44:
        /* <DEDUP_REMOVED lines=14> */
.L_x_68:


//--------------------- .text._Z16sumClusterPointsiiPfS_PiS_S_S0_ --------------------------
	.section	.text._Z16sumClusterPointsiiPfS_PiS_S_S0_,"ax",@progbits
	.align	128
        .global         _Z16sumClusterPointsiiPfS_PiS_S_S0_
        .type           _Z16sumClusterPointsiiPfS_PiS_S_S0_,@function
        .size           _Z16sumClusterPointsiiPfS_PiS_S_S0_,(.L_x_69 - _Z16sumClusterPointsiiPfS_PiS_S_S0_)
        .other          _Z16sumClusterPointsiiPfS_PiS_S_S0_,@"STO_CUDA_ENTRY STV_DEFAULT"
_Z16sumClusterPointsiiPfS_PiS_S_S0_:
.text._Z16sumClusterPointsiiPfS_PiS_S_S0_:
[----:B------:R-:W-:Y:S01]  /*0000*/  LDC R1, c[0x0][0x37c] ;  /* 0x0000df00ff017b82 */ /* 0x000fe20000000800 */
[----:B------:R-:W0:Y:S01]  /*0010*/  S2R R3, SR_TID.X ;  /* 0x0000000000037919 */ /* 0x000e220000002100 */
[----:B------:R-:W1:Y:S01]  /*0020*/  LDCU UR8, c[0x0][0x384] ;  /* 0x00007080ff0877ac */ /* 0x000e620008000800 */
[----:B------:R-:W0:Y:S01]  /*0030*/  S2R R0, SR_CTAID.X ;  /* 0x0000000000007919 */ /* 0x000e220000002500 */
[----:B------:R-:W2:Y:S01]  /*0040*/  LDCU UR19, c[0x0][0x360] ;  /* 0x00006c00ff1377ac */ /* 0x000ea20008000800 */
[----:B-1----:R-:W-:Y:S02]  /*0050*/  UISETP.GE.AND UP0, UPT, UR8, 0x1, UPT ;  /* 0x000000010800788c */ /* 0x002fe4000bf06270 */
[----:B--2---:R-:W-:-:S04]  /*0060*/  UIMAD UR16, UR19, UR8, URZ ;  /* 0x00000008131072a4 */ /* 0x004fc8000f8e02ff */
[----:B------:R-:W-:Y:S01]  /*0070*/  USHF.L.U32 UR17, UR16, 0x4, URZ ;  /* 0x0000000410117899 */ /* 0x000fe200080006ff */
[----:B0-----:R-:W-:Y:S02]  /*0080*/  IMAD R2, R0, UR19, R3 ;  /* 0x0000001300027c24 */ /* 0x001fe4000f8e0203 */
[----:B------:R-:W-:Y:S09]  /*0090*/  BRA.U !UP0, `(.L_x_45) ;  /* 0x0000000508907547 */ /* 0x000ff2000b800000 */
[----:B------:R-:W-:Y:S02]  /*00a0*/  UISETP.GE.U32.AND UP1, UPT, UR8, 0x8, UPT ;  /* 0x000000080800788c */ /* 0x000fe4000bf26070 */
[----:B------:R-:W-:Y:S01]  /*00b0*/  ULOP3.LUT UR7, UR8, 0x7, URZ, 0xc0, !UPT ;  /* 0x0000000708077892 */ /* 0x000fe2000f8ec0ff */
[----:B------:R-:W-:-:S03]  /*00c0*/  UMOV UR4, URZ ;  /* 0x000000ff00047c82 */ /* 0x000fc60008000000 */
[----:B------:R-:W-:-:S03]  /*00d0*/  UISETP.NE.AND UP0, UPT, UR7, URZ, UPT ;  /* 0x000000ff0700728c */ /* 0x000fc6000bf05270 */
[----:B------:R-:W-:Y:S08]  /*00e0*/  BRA.U !UP1, `(.L_x_46) ;  /* 0x0000000109947547 */ /* 0x000ff0000b800000 */
[----:B------:R-:W0:Y:S01]  /*00f0*/  S2UR UR6, SR_CgaCtaId ;  /* 0x00000000000679c3 */ /* 0x000e220000008800 */
[----:B------:R-:W-:Y:S01]  /*0100*/  UMOV UR5, 0x400 ;  /* 0x0000040000057882 */ /* 0x000fe20000000000 */
[----:B------:R-:W-:Y:S02]  /*0110*/  ULOP3.LUT UR4, UR8, 0x7ffffff8, URZ, 0xc0, !UPT ;  /* 0x7ffffff808047892 */ /* 0x000fe4000f8ec0ff */
[----:B0-----:R-:W-:-:S03]  /*0120*/  ULEA UR6, UR6, UR5, 0x18 ;  /* 0x0000000506067291 */ /* 0x001fc6000f8ec0ff */
[----:B------:R-:W-:-:S09]  /*0130*/  UMOV UR5, URZ ;  /* 0x000000ff00057c82 */ /* 0x000fd20008000000 */
.L_x_47:
[----:B0-----:R-:W-:Y:S01]  /*0140*/  VIADD R4, R3, UR5 ;  /* 0x0000000503047c36 */ /* 0x001fe20008000000 */
[----:B------:R-:W-:Y:S01]  /*0150*/  UIADD3 UR5, UPT, UPT, UR5, 0x8, URZ ;  /* 0x0000000805057890 */ /* 0x000fe2000fffe0ff */
[----:B------:R-:W-:-:S03]  /*0160*/  IMAD.U32 R6, RZ, RZ, UR16 ;  /* 0x00000010ff067e24 */ /* 0x000fc6000f8e00ff */
[----:B------:R-:W-:Y:S01]  /*0170*/  LEA R4, R4, UR6, 0x2 ;  /* 0x0000000604047c11 */ /* 0x000fe2000f8e10ff */
[----:B------:R-:W-:-:S04]  /*0180*/  UISETP.NE.AND UP1, UPT, UR5, UR4, UPT ;  /* 0x000000040500728c */ /* 0x000fc8000bf25270 */
[C---:B------:R-:W-:Y:S01]  /*0190*/  IMAD R5, R6.reuse, 0x10, R4 ;  /* 0x0000001006057824 */ /* 0x040fe200078e0204 */
[----:B------:R0:W-:Y:S03]  /*01a0*/  STS [R4], RZ ;  /* 0x000000ff04007388 */ /* 0x0001e60000000800 */
[----:B------:R-:W-:Y:S01]  /*01b0*/  IMAD R6, R6, 0x10, R5 ;  /* 0x0000001006067824 */ /* 0x000fe200078e0205 */
[----:B------:R0:W-:Y:S04]  /*01c0*/  STS [R5], RZ ;  /* 0x000000ff05007388 */ /* 0x0001e80000000800 */
[----:B------:R0:W-:Y:S04]  /*01d0*/  STS [R6], RZ ;  /* 0x000000ff06007388 */ /* 0x0001e80000000800 */
[----:B------:R0:W-:Y:S04]  /*01e0*/  STS [R4+0x4], RZ ;  /* 0x000004ff04007388 */ /* 0x0001e80000000800 */
        /* <DEDUP_REMOVED lines=19> */
[----:B------:R0:W-:Y:S01]  /*0320*/  STS [R6+0x1c], RZ ;  /* 0x00001cff06007388 */ /* 0x0001e20000000800 */
[----:B------:R-:W-:Y:S05]  /*0330*/  BRA.U UP1, `(.L_x_47) ;  /* 0xfffffffd01807547 */ /* 0x000fea000b83ffff */
.L_x_46:
[----:B------:R-:W-:Y:S05]  /*0340*/  BRA.U !UP0, `(.L_x_45) ;  /* 0x0000000108e47547 */ /* 0x000fea000b800000 */
[----:B------:R-:W-:Y:S02]  /*0350*/  UISETP.GE.U32.AND UP0, UPT, UR7, 0x4, UPT ;  /* 0x000000040700788c */ /* 0x000fe4000bf06070 */
[----:B------:R-:W-:-:S04]  /*0360*/  ULOP3.LUT UR9, UR8, 0x3, URZ, 0xc0, !UPT ;  /* 0x0000000308097892 */ /* 0x000fc8000f8ec0ff */
[----:B------:R-:W-:-:S03]  /*0370*/  UISETP.NE.AND UP1, UPT, UR9, URZ, UPT ;  /* 0x000000ff0900728c */ /* 0x000fc6000bf25270 */
[----:B------:R-:W-:Y:S08]  /*0380*/  BRA.U !UP0, `(.L_x_48) ;  /* 0x0000000108547547 */ /* 0x000ff0000b800000 */
[----:B------:R-:W1:Y:S01]  /*0390*/  S2UR UR6, SR_CgaCtaId ;  /* 0x00000000000679c3 */ /* 0x000e620000008800 */
[----:B------:R-:W-:Y:S01]  /*03a0*/  UMOV UR5, 0x400 ;  /* 0x0000040000057882 */ /* 0x000fe20000000000 */
[----:B0-----:R-:W-:Y:S01]  /*03b0*/  IADD3 R4, PT, PT, R3, UR4, RZ ;  /* 0x0000000403047c10 */ /* 0x001fe2000fffe0ff */
[----:B------:R-:W-:Y:S01]  /*03c0*/  IMAD.U32 R6, RZ, RZ, UR16 ;  /* 0x00000010ff067e24 */ /* 0x000fe2000f8e00ff */
[----:B------:R-:W-:Y:S02]  /*03d0*/  UIADD3 UR4, UPT, UPT, UR4, 0x4, URZ ;  /* 0x0000000404047890 */ /* 0x000fe4000fffe0ff */
[----:B-1----:R-:W-:-:S06]  /*03e0*/  ULEA UR5, UR6, UR5, 0x18 ;  /* 0x0000000506057291 */ /* 0x002fcc000f8ec0ff */
[----:B------:R-:W-:-:S05]  /*03f0*/  LEA R4, R4, UR5, 0x2 ;  /* 0x0000000504047c11 */ /* 0x000fca000f8e10ff */
        /* <DEDUP_REMOVED lines=13> */
[----:B------:R1:W-:Y:S02]  /*04d0*/  STS [R6+0xc], RZ ;  /* 0x00000cff06007388 */ /* 0x0003e40000000800 */
.L_x_48:
[----:B------:R-:W-:Y:S05]  /*04e0*/  BRA.U !UP1, `(.L_x_45) ;  /* 0x00000001097c7547 */ /* 0x000fea000b800000 */
[----:B------:R-:W-:Y:S02]  /*04f0*/  UISETP.NE.AND UP0, UPT, UR9, 0x1, UPT ;  /* 0x000000010900788c */ /* 0x000fe4000bf05270 */
[----:B------:R-:W-:-:S04]  /*0500*/  ULOP3.LUT UR5, UR8, 0x1, URZ, 0xc0, !UPT ;  /* 0x0000000108057892 */ /* 0x000fc8000f8ec0ff */
[----:B------:R-:W-:-:S03]  /*0510*/  UISETP.NE.U32.AND UP1, UPT, UR5, 0x1, UPT ;  /* 0x000000010500788c */ /* 0x000fc6000bf25070 */
[----:B------:R-:W-:Y:S08]  /*0520*/  BRA.U !UP0, `(.L_x_49) ;  /* 0x00000001083c7547 */ /* 0x000ff0000b800000 */
[----:B------:R-:W2:Y:S01]  /*0530*/  S2UR UR6, SR_CgaCtaId ;  /* 0x00000000000679c3 */ /* 0x000ea20000008800 */
[----:B------:R-:W-:Y:S01]  /*0540*/  UMOV UR5, 0x400 ;  /* 0x0000040000057882 */ /* 0x000fe20000000000 */
[----:B01----:R-:W-:Y:S01]  /*0550*/  VIADD R4, R3, UR4 ;  /* 0x0000000403047c36 */ /* 0x003fe20008000000 */
[----:B------:R-:W-:Y:S01]  /*0560*/  MOV R6, UR16 ;  /* 0x0000001000067c02 */ /* 0x000fe20008000f00 */
[----:B------:R-:W-:Y:S02]  /*0570*/  UIADD3 UR4, UPT, UPT, UR4, 0x2, URZ ;  /* 0x0000000204047890 */ /* 0x000fe4000fffe0ff */
[----:B--2---:R-:W-:-:S06]  /*0580*/  ULEA UR5, UR6, UR5, 0x18 ;  /* 0x0000000506057291 */ /* 0x004fcc000f8ec0ff */
        /* <DEDUP_REMOVED lines=8> */
[----:B------:R2:W-:Y:S02]  /*0610*/  STS [R6+0x4], RZ ;  /* 0x000004ff06007388 */ /* 0x0005e40000000800 */
.L_x_49:
[----:B------:R-:W-:Y:S05]  /*0620*/  BRA.U UP1, `(.L_x_45) ;  /* 0x00000001012c7547 */ /* 0x000fea000b800000 */
[----:B------:R-:W3:Y:S01]  /*0630*/  S2UR UR6, SR_CgaCtaId ;  /* 0x00000000000679c3 */ /* 0x000ee20000008800 */
[----:B------:R-:W-:Y:S01]  /*0640*/  UMOV UR5, 0x400 ;  /* 0x0000040000057882 */ /* 0x000fe20000000000 */
[----:B012---:R-:W-:Y:S02]  /*0650*/  VIADD R4, R3, UR4 ;  /* 0x0000000403047c36 */ /* 0x007fe40008000000 */
[----:B------:R-:W-:Y:S01]  /*0660*/  IMAD.U32 R6, RZ, RZ, UR16 ;  /* 0x00000010ff067e24 */ /* 0x000fe2000f8e00ff */
[----:B---3--:R-:W-:-:S06]  /*0670*/  ULEA UR5, UR6, UR5, 0x18 ;  /* 0x0000000506057291 */ /* 0x008fcc000f8ec0ff */
[----:B------:R-:W-:-:S04]  /*0680*/  LEA R4, R4, UR5, 0x2 ;  /* 0x0000000504047c11 */ /* 0x000fc8000f8e10ff */
[C---:B------:R-:W-:Y:S01]  /*0690*/  LEA R5, R6.reuse, R4, 0x4 ;  /* 0x0000000406057211 */ /* 0x040fe200078e20ff */
[----:B------:R3:W-:Y:S04]  /*06a0*/  STS [R4], RZ ;  /* 0x000000ff04007388 */ /* 0x0007e80000000800 */
[----:B------:R-:W-:Y:S01]  /*06b0*/  IMAD R6, R6, 0x10, R5 ;  /* 0x0000001006067824 */ /* 0x000fe200078e0205 */
[----:B------:R3:W-:Y:S04]  /*06c0*/  STS [R5], RZ ;  /* 0x000000ff05007388 */ /* 0x0007e80000000800 */
[----:B------:R3:W-:Y:S02]  /*06d0*/  STS [R6], RZ ;  /* 0x000000ff06007388 */ /* 0x0007e40000000800 */
.L_x_45:
[----:B------:R-:W4:Y:S02]  /*06e0*/  LDCU UR4, c[0x0][0x380] ;  /* 0x00007000ff0477ac */ /* 0x000f240008000800 */
[----:B----4-:R-:W-:-:S13]  /*06f0*/  ISETP.GE.U32.AND P0, PT, R2, UR4, PT ;  /* 0x0000000402007c0c */ /* 0x010fda000bf06070 */
[----:B------:R-:W-:Y:S05]  /*0700*/  @P0 EXIT ;  /* 0x000000000000094d */ /* 0x000fea0003800000 */
[----:B0123--:R-:W0:Y:S01]  /*0710*/  LDC.64 R4, c[0x0][0x398] ;  /* 0x0000e600ff047b82 */ /* 0x00fe220000000a00 */
[----:B------:R-:W1:Y:S07]  /*0720*/  LDCU.64 UR14, c[0x0][0x358] ;  /* 0x00006b00ff0e77ac */ /* 0x000e6e0008000a00 */
[----:B------:R-:W2:Y:S08]  /*0730*/  LDC.64 R6, c[0x0][0x388] ;  /* 0x0000e200ff067b82 */ /* 0x000eb00000000a00 */
[----:B------:R-:W3:Y:S01]  /*0740*/  LDC.64 R8, c[0x0][0x390] ;  /* 0x0000e400ff087b82 */ /* 0x000ee20000000a00 */
[----:B0-----:R-:W-:-:S06]  /*0750*/  IMAD.WIDE.U32 R4, R2, 0x4, R4 ;  /* 0x0000000402047825 */ /* 0x001fcc00078e0004 */
[----:B-1----:R-:W4:Y:S01]  /*0760*/  LDG.E R4, desc[UR14][R4.64] ;  /* 0x0000000e04047981 */ /* 0x002f22000c1e1900 */
[----:B--2---:R-:W-:-:S06]  /*0770*/  IMAD.WIDE.U32 R6, R2, 0x4, R6 ;  /* 0x0000000402067825 */ /* 0x004fcc00078e0006 */
[----:B------:R-:W2:Y:S01]  /*0780*/  LDG.E R6, desc[UR14][R6.64] ;  /* 0x0000000e06067981 */ /* 0x000ea2000c1e1900 */
[----:B---3--:R-:W-:-:S06]  /*0790*/  IMAD.WIDE.U32 R8, R2, 0x4, R8 ;  /* 0x0000000402087825 */ /* 0x008fcc00078e0008 */
[----:B------:R-:W3:Y:S01]  /*07a0*/  LDG.E R8, desc[UR14][R8.64] ;  /* 0x0000000e08087981 */ /* 0x000ee2000c1e1900 */
[----:B------:R-:W0:Y:S01]  /*07b0*/  S2UR UR4, SR_CgaCtaId ;  /* 0x00000000000479c3 */ /* 0x000e220000008800 */
[----:B------:R-:W-:Y:S01]  /*07c0*/  UMOV UR5, 0x400 ;  /* 0x0000040000057882 */ /* 0x000fe20000000000 */
[----:B------:R-:W-:Y:S02]  /*07d0*/  IMAD.U32 R2, RZ, RZ, UR16 ;  /* 0x00000010ff027e24 */ /* 0x000fe4000f8e00ff */
[----:B------:R-:W-:Y:S01]  /*07e0*/  HFMA2 R13, -RZ, RZ, 0, 5.9604644775390625e-08 ;  /* 0x00000001ff0d7431 */ /* 0x000fe200000001ff */
[----:B0-----:R-:W-:Y:S02]  /*07f0*/  ULEA UR5, UR4, UR5, 0x18 ;  /* 0x0000000504057291 */ /* 0x001fe4000f8ec0ff */
[----:B------:R-:W-:Y:S01]  /*0800*/  UISETP.GE.U32.AND UP0, UPT, UR19, 0x2, UPT ;  /* 0x000000021300788c */ /* 0x000fe2000bf06070 */
[----:B----4-:R-:W-:-:S05]  /*0810*/  IMAD.IADD R10, R4, 0x1, R3 ;  /* 0x00000001040a7824 */ /* 0x010fca00078e0203 */
[----:B------:R-:W-:-:S05]  /*0820*/  LEA R11, R10, UR5, 0x2 ;  /* 0x000000050a0b7c11 */ /* 0x000fca000f8e10ff */
[C---:B------:R-:W-:Y:S01]  /*0830*/  IMAD R5, R2.reuse, 0x10, R11 ;  /* 0x0000001002057824 */ /* 0x040fe200078e020b */
[----:B--2---:R0:W-:Y:S03]  /*0840*/  STS [R11], R6 ;  /* 0x000000060b007388 */ /* 0x0041e60000000800 */
[----:B------:R-:W-:Y:S01]  /*0850*/  IMAD R4, R2, 0x10, R5 ;  /* 0x0000001002047824 */ /* 0x000fe200078e0205 */
[----:B---3--:R0:W-:Y:S04]  /*0860*/  STS [R5], R8 ;  /* 0x0000000805007388 */ /* 0x0081e80000000800 */
[----:B------:R0:W-:Y:S01]  /*0870*/  STS [R4], R13 ;  /* 0x0000000d04007388 */ /* 0x0001e20000000800 */
[----:B------:R-:W-:Y:S06]  /*0880*/  BAR.SYNC.DEFER_BLOCKING 0x0 ;  /* 0x0000000000007b1d */ /* 0x000fec0000010000 */
[----:B------:R-:W-:Y:S05]  /*0890*/  BRA.U !UP0, `(.L_x_50) ;  /* 0x0000000908a47547 */ /* 0x000fea000b800000 */
[----:B------:R-:W-:Y:S01]  /*08a0*/  ULOP3.LUT UR12, UR8, 0x7ffffff8, URZ, 0xc0, !UPT ;  /* 0x7ffffff8080c7892 */ /* 0x000fe2000f8ec0ff */
[----:B------:R-:W-:Y:S01]  /*08b0*/  IMAD R12, R2, 0x8, R3 ;  /* 0x00000008020c7824 */ /* 0x000fe200078e0203 */
[----:B------:R-:W-:Y:S02]  /*08c0*/  ULOP3.LUT UR11, UR8, 0x7, URZ, 0xc0, !UPT ;  /* 0x00000007080b7892 */ /* 0x000fe4000f8ec0ff */
[----:B------:R-:W-:Y:S01]  /*08d0*/  UIADD3 UR9, UPT, UPT, -UR12, URZ, URZ ;  /* 0x000000ff0c097290 */ /* 0x000fe2000fffe1ff */
[----:B------:R-:W-:-:S11]  /*08e0*/  UMOV UR6, 0x1 ;  /* 0x0000000100067882 */ /* 0x000fd60000000000 */
.L_x_57:
[----:B0-----:R-:W0:Y:S01]  /*08f0*/  LDCU UR8, c[0x0][0x384] ;  /* 0x00007080ff0877ac */ /* 0x001e220008000800 */
[----:B------:R-:W-:Y:S01]  /*0900*/  BSSY.RECONVERGENT B0, `(.L_x_51) ;  /* 0x000009f000007945 */ /* 0x000fe20003800200 */
[----:B------:R-:W-:Y:S01]  /*0910*/  UMOV UR10, UR6 ;  /* 0x00000006000a7c82 */ /* 0x000fe20008000000 */
[----:B------:R-:W-:-:S04]  /*0920*/  USHF.L.U32 UR6, UR6, 0x1, URZ ;  /* 0x0000000106067899 */ /* 0x000fc800080006ff */
[----:B------:R-:W-:-:S06]  /*0930*/  UIADD3 UR4, UPT, UPT, UR6, -0x1, URZ ;  /* 0xffffffff06047890 */ /* 0x000fcc000fffe0ff */
[----:B------:R-:W-:Y:S01]  /*0940*/  LOP3.LUT P0, RZ, R3, UR4, RZ, 0xc0, !PT ;  /* 0x0000000403ff7c12 */ /* 0x000fe2000f80c0ff */
[----:B0-23--:R-:W-:-:S05]  /*0950*/  IMAD.U32 R4, RZ, RZ, UR8 ;  /* 0x00000008ff047e24 */ /* 0x00dfca000f8e00ff */
[----:B------:R-:W-:-:S13]  /*0960*/  ISETP.LT.OR P0, PT, R4, 0x1, P0 ;  /* 0x000000010400780c */ /* 0x000fda0000701670 */
[----:B-1----:R-:W-:Y:S05]  /*0970*/  @P0 BRA `(.L_x_52) ;  /* 0x00000008005c0947 */ /* 0x002fea0003800000 */
[----:B------:R-:W-:Y:S01]  /*0980*/  UISETP.GE.U32.AND UP0, UPT, UR8, 0x8, UPT ;  /* 0x000000080800788c */ /* 0x000fe2000bf06070 */
[----:B------:R-:W-:-:S08]  /*0990*/  UMOV UR4, URZ ;  /* 0x000000ff00047c82 */ /* 0x000fd00008000000 */
[----:B------:R-:W-:Y:S05]  /*09a0*/  BRA.U !UP0, `(.L_x_53) ;  /* 0x0000000508047547 */ /* 0x000fea000b800000 */
[----:B------:R-:W0:Y:S01]  /*09b0*/  S2UR UR7, SR_CgaCtaId ;  /* 0x00000000000779c3 */ /* 0x000e220000008800 */
[C---:B------:R-:W-:Y:S01]  /*09c0*/  VIADD R5, R3.reuse, UR10 ;  /* 0x0000000a03057c36 */ /* 0x040fe20008000000 */
[----:B------:R-:W-:Y:S01]  /*09d0*/  UMOV UR4, 0x400 ;  /* 0x0000040000047882 */ /* 0x000fe20000000000 */
[----:B------:R-:W-:-:S03]  /*09e0*/  LEA R4, R3, UR17, 0x2 ;  /* 0x0000001103047c11 */ /* 0x000fc6000f8e10ff */
[----:B------:R-:W-:Y:S02]  /*09f0*/  LEA R7, R2, R5, 0x3 ;  /* 0x0000000502077211 */ /* 0x000fe400078e18ff */
[----:B------:R-:W-:-:S03]  /*0a00*/  LEA R6, R5, UR17, 0x2 ;  /* 0x0000001105067c11 */ /* 0x000fc6000f8e10ff */
[----:B------:R-:W-:Y:S01]  /*0a10*/  IMAD.SHL.U32 R7, R7, 0x4, RZ ;  /* 0x0000000407077824 */ /* 0x000fe200078e00ff */
[----:B0-----:R-:W-:-:S03]  /*0a20*/  ULEA UR4, UR7, UR4, 0x18 ;  /* 0x0000000407047291 */ /* 0x001fc6000f8ec0ff */
[----:B------:R-:W-:-:S09]  /*0a30*/  UMOV UR7, UR9 ;  /* 0x0000000900077c82 */ /* 0x000fd20008000000 */
.L_x_54:
        /* <DEDUP_REMOVED lines=56> */
.L_x_53:
[----:B------:R-:W-:-:S09]  /*0dc0*/  UISETP.NE.AND UP0, UPT, UR11, URZ, UPT ;  /* 0x000000ff0b00728c */ /* 0x000fd2000bf05270 */
[----:B------:R-:W-:Y:S05]  /*0dd0*/  BRA.U !UP0, `(.L_x_52) ;  /* 0x0000000508447547 */ /* 0x000fea000b800000 */
[----:B------:R-:W-:Y:S02]  /*0de0*/  UIADD3 UR7, UPT, UPT, UR11, -0x1, URZ ;  /* 0xffffffff0b077890 */ /* 0x000fe4000fffe0ff */
[----:B------:R-:W-:Y:S02]  /*0df0*/  ULOP3.LUT UP1, UR18, UR8, 0x3, URZ, 0xc0, !UPT ;  /* 0x0000000308127892 */ /* 0x000fe4000f82c0ff */
[----:B------:R-:W-:-:S09]  /*0e00*/  UISETP.GE.U32.AND UP0, UPT, UR7, 0x3, UPT ;  /* 0x000000030700788c */ /* 0x000fd2000bf06070 */
[----:B------:R-:W-:Y:S05]  /*0e10*/  BRA.U !UP0, `(.L_x_55) ;  /* 0x0000000108887547 */ /* 0x000fea000b800000 */
[----:B------:R-:W1:Y:S01]  /*0e20*/  S2UR UR13, SR_CgaCtaId ;  /* 0x00000000000d79c3 */ /* 0x000e620000008800 */
[----:B------:R-:W-:Y:S01]  /*0e30*/  VIADD R4, R3, UR4 ;  /* 0x0000000403047c36 */ /* 0x000fe20008000000 */
[----:B------:R-:W-:Y:S01]  /*0e40*/  UMOV UR7, 0x400 ;  /* 0x0000040000077882 */ /* 0x000fe20000000000 */
[----:B------:R-:W-:Y:S02]  /*0e50*/  UIADD3 UR4, UPT, UPT, UR4, 0x4, URZ ;  /* 0x0000000404047890 */ /* 0x000fe4000fffe0ff */
[----:B------:R-:W-:Y:S01]  /*0e60*/  VIADD R5, R4, UR10 ;  /* 0x0000000a04057c36 */ /* 0x000fe20008000000 */
[----:B-1----:R-:W-:-:S06]  /*0e70*/  ULEA UR7, UR13, UR7, 0x18 ;  /* 0x000000070d077291 */ /* 0x002fcc000f8ec0ff */
[----:B------:R-:W-:Y:S02]  /*0e80*/  LEA R5, R5, UR7, 0x2 ;  /* 0x0000000705057c11 */ /* 0x000fe4000f8e10ff */
[----:B------:R-:W-:-:S03]  /*0e90*/  LEA R7, R4, UR7, 0x2 ;  /* 0x0000000704077c11 */ /* 0x000fc6000f8e10ff */
[----:B------:R-:W1:Y:S01]  /*0ea0*/  LDS R6, [R5] ;  /* 0x0000000005067984 */ /* 0x000e620000000800 */
[----:B------:R-:W-:Y:S01]  /*0eb0*/  VIADD R4, R5, UR17 ;  /* 0x0000001105047c36 */ /* 0x000fe20008000000 */
[----:B------:R-:W-:Y:S02]  /*0ec0*/  IADD3 R9, PT, PT, R7, UR17, RZ ;  /* 0x0000001107097c10 */ /* 0x000fe4000fffe0ff */
[----:B-1----:R-:W-:Y:S04]  /*0ed0*/  STS [R7], R6 ;  /* 0x0000000607007388 */ /* 0x002fe80000000800 */
[----:B------:R-:W1:Y:S04]  /*0ee0*/  LDS R8, [R5+UR17] ;  /* 0x0000001105087984 */ /* 0x000e680008000800 */
[----:B-1----:R-:W-:Y:S04]  /*0ef0*/  STS [R7+UR17], R8 ;  /* 0x0000000807007988 */ /* 0x002fe80008000811 */
[----:B0-----:R-:W0:Y:S04]  /*0f00*/  LDS R10, [R4+UR17] ;  /* 0x00000011040a7984 */ /* 0x001e280008000800 */
        /* <DEDUP_REMOVED lines=19> */
.L_x_55:
[----:B------:R-:W-:Y:S05]  /*1040*/  BRA.U !UP1, `(.L_x_52) ;  /* 0x0000000109a87547 */ /* 0x000fea000b800000 */
[----:B------:R-:W-:Y:S02]  /*1050*/  UISETP.NE.AND UP0, UPT, UR18, 0x1, UPT ;  /* 0x000000011200788c */ /* 0x000fe4000bf05270 */
[----:B------:R-:W-:-:S04]  /*1060*/  ULOP3.LUT UR7, UR8, 0x1, URZ, 0xc0, !UPT ;  /* 0x0000000108077892 */ /* 0x000fc8000f8ec0ff */
[----:B------:R-:W-:-:S03]  /*1070*/  UISETP.NE.U32.AND UP1, UPT, UR7, 0x1, UPT ;  /* 0x000000010700788c */ /* 0x000fc6000bf25070 */
[----:B------:R-:W-:Y:S08]  /*1080*/  BRA.U !UP0, `(.L_x_56) ;  /* 0x0000000108587547 */ /* 0x000ff0000b800000 */
[----:B------:R-:W2:Y:S01]  /*1090*/  S2UR UR13, SR_CgaCtaId ;  /* 0x00000000000d79c3 */ /* 0x000ea20000008800 */
[----:B------:R-:W-:Y:S01]  /*10a0*/  VIADD R5, R3, UR4 ;  /* 0x0000000403057c36 */ /* 0x000fe20008000000 */
[----:B------:R-:W-:Y:S01]  /*10b0*/  UMOV UR7, 0x400 ;  /* 0x0000040000077882 */ /* 0x000fe20000000000 */
[----:B------:R-:W-:Y:S02]  /*10c0*/  UIADD3 UR4, UPT, UPT, UR4, 0x2, URZ ;  /* 0x0000000204047890 */ /* 0x000fe4000fffe0ff */
[----:B------:R-:W-:Y:S01]  /*10d0*/  VIADD R4, R5, UR10 ;  /* 0x0000000a05047c36 */ /* 0x000fe20008000000 */
[----:B--2---:R-:W-:-:S06]  /*10e0*/  ULEA UR7, UR13, UR7, 0x18 ;  /* 0x000000070d077291 */ /* 0x004fcc000f8ec0ff */
[----:B-1----:R-:W-:Y:S02]  /*10f0*/  LEA R9, R4, UR7, 0x2 ;  /* 0x0000000704097c11 */ /* 0x002fe4000f8e10ff */
[----:B0-----:R-:W-:-:S03]  /*1100*/  LEA R10, R5, UR7, 0x2 ;  /* 0x00000007050a7c11 */ /* 0x001fc6000f8e10ff */
[----:B------:R-:W0:Y:S01]  /*1110*/  LDS R4, [R9] ;  /* 0x0000000009047984 */ /* 0x000e220000000800 */
[----:B------:R-:W-:Y:S02]  /*1120*/  VIADD R11, R9, UR17 ;  /* 0x00000011090b7c36 */ /* 0x000fe40008000000 */
[----:B------:R-:W-:Y:S01]  /*1130*/  VIADD R13, R10, UR17 ;  /* 0x000000110a0d7c36 */ /* 0x000fe20008000000 */
        /* <DEDUP_REMOVED lines=11> */
.L_x_56:
[----:B------:R-:W-:Y:S05]  /*11f0*/  BRA.U UP1, `(.L_x_52) ;  /* 0x00000001013c7547 */ /* 0x000fea000b800000 */
[----:B------:R-:W3:Y:S01]  /*1200*/  S2UR UR13, SR_CgaCtaId ;  /* 0x00000000000d79c3 */ /* 0x000ee20000008800 */
[----:B--2---:R-:W-:Y:S01]  /*1210*/  IADD3 R4, PT, PT, R3, UR4, RZ ;  /* 0x0000000403047c10 */ /* 0x004fe2000fffe0ff */
[----:B------:R-:W-:-:S04]  /*1220*/  UMOV UR7, 0x400 ;  /* 0x0000040000077882 */ /* 0x000fc80000000000 */
[----:B------:R-:W-:Y:S01]  /*1230*/  VIADD R5, R4, UR10 ;  /* 0x0000000a04057c36 */ /* 0x000fe20008000000 */
[----:B---3--:R-:W-:-:S06]  /*1240*/  ULEA UR7, UR13, UR7, 0x18 ;  /* 0x000000070d077291 */ /* 0x008fcc000f8ec0ff */
[----:B------:R-:W-:Y:S02]  /*1250*/  LEA R5, R5, UR7, 0x2 ;  /* 0x0000000705057c11 */ /* 0x000fe4000f8e10ff */
[----:B------:R-:W-:-:S03]  /*1260*/  LEA R7, R4, UR7, 0x2 ;  /* 0x0000000704077c11 */ /* 0x000fc6000f8e10ff */
[----:B-1----:R-:W1:Y:S01]  /*1270*/  LDS R6, [R5] ;  /* 0x0000000005067984 */ /* 0x002e620000000800 */
[----:B------:R-:W-:Y:S02]  /*1280*/  VIADD R4, R5, UR17 ;  /* 0x0000001105047c36 */ /* 0x000fe40008000000 */
[----:B------:R-:W-:Y:S01]  /*1290*/  VIADD R9, R7, UR17 ;  /* 0x0000001107097c36 */ /* 0x000fe20008000000 */
[----:B-1----:R-:W-:Y:S04]  /*12a0*/  STS [R7], R6 ;  /* 0x0000000607007388 */ /* 0x002fe80000000800 */
[----:B------:R-:W1:Y:S04]  /*12b0*/  LDS R8, [R5+UR17] ;  /* 0x0000001105087984 */ /* 0x000e680008000800 */
[----:B-1----:R-:W-:Y:S04]  /*12c0*/  STS [R7+UR17], R8 ;  /* 0x0000000807007988 */ /* 0x002fe80008000811 */
[----:B------:R-:W1:Y:S04]  /*12d0*/  LDS R4, [R4+UR17] ;  /* 0x0000001104047984 */ /* 0x000e680008000800 */
[----:B-1----:R3:W-:Y:S02]  /*12e0*/  STS [R9+UR17], R4 ;  /* 0x0000000409007988 */ /* 0x0027e40008000811 */
.L_x_52:
[----:B------:R-:W-:Y:S05]  /*12f0*/  BSYNC.RECONVERGENT B0 ;  /* 0x0000000000007941 */ /* 0x000fea0003800200 */
.L_x_51:
[----:B------:R-:W-:Y:S01]  /*1300*/  BAR.SYNC.DEFER_BLOCKING 0x0 ;  /* 0x0000000000007b1d */ /* 0x000fe20000010000 */
[----:B------:R-:W-:-:S09]  /*1310*/  UISETP.GE.U32.AND UP0, UPT, UR6, UR19, UPT ;  /* 0x000000130600728c */ /* 0x000fd2000bf06070 */
[----:B------:R-:W-:Y:S05]  /*1320*/  BRA.U !UP0, `(.L_x_57) ;  /* 0xfffffff508707547 */ /* 0x000fea000b83ffff */
.L_x_50:
[----:B------:R-:W-:-:S06]  /*1330*/  UISETP.GE.AND UP0, UPT, UR8, 0x1, UPT ;  /* 0x000000010800788c */ /* 0x000fcc000bf06270 */
[----:B------:R-:W-:-:S04]  /*1340*/  PLOP3.LUT P0, PT, PT, PT, UP0, 0x80, 0x8 ;  /* 0x000000000008781c */ /* 0x000fc80003f0f008 */
[----:B------:R-:W-:-:S13]  /*1350*/  ISETP.NE.OR P0, PT, R3, RZ, !P0 ;  /* 0x000000ff0300720c */ /* 0x000fda0004705670 */
[----:B------:R-:W-:Y:S05]  /*1360*/  @P0 EXIT ;  /* 0x000000000000094d */ /* 0x000fea0003800000 */
[----:B------:R-:W-:Y:S01]  /*1370*/  UISETP.GE.U32.AND UP0, UPT, UR8, 0x8, UPT ;  /* 0x000000080800788c */ /* 0x000fe2000bf06070 */
[----:B------:R-:W-:-:S08]  /*1380*/  IMAD.MOV.U32 R29, RZ, RZ, RZ ;  /* 0x000000ffff1d7224 */ /* 0x000fd000078e00ff */
[----:B------:R-:W-:Y:S05]  /*1390*/  BRA.U !UP0, `(.L_x_58) ;  /* 0x0000000108f87547 */ /* 0x000fea000b800000 */
[----:B------:R-:W4:Y:S01]  /*13a0*/  LDCU.128 UR20, c[0x0][0x3a0] ;  /* 0x00007400ff1477ac */ /* 0x000f220008000c00 */
[----:B------:R-:W-:Y:S02]  /*13b0*/  HFMA2 R2, -RZ, RZ, 0, 9.5367431640625e-07 ;  /* 0x00000010ff027431 */ /* 0x000fe400000001ff */
[----:B------:R-:W-:Y:S01]  /*13c0*/  IMAD.MOV.U32 R3, RZ, RZ, 0x0 ;  /* 0x00000000ff037424 */ /* 0x000fe200078e00ff */
[----:B------:R-:W5:Y:S01]  /*13d0*/  LDCU.64 UR6, c[0x0][0x3b0] ;  /* 0x00007600ff0677ac */ /* 0x000f620008000a00 */
[----:B------:R-:W-:Y:S01]  /*13e0*/  ULOP3.LUT UR9, UR8, 0x7ffffff8, URZ, 0xc0, !UPT ;  /* 0x7ffffff808097892 */ /* 0x000fe2000f8ec0ff */
[----:B------:R-:W-:-:S03]  /*13f0*/  IMAD.WIDE.U32 R2, R0, 0x4, R2 ;  /* 0x0000000400027825 */ /* 0x000fc600078e0002 */
[----:B------:R-:W-:Y:S02]  /*1400*/  UIADD3 UR4, UPT, UPT, -UR9, URZ, URZ ;  /* 0x000000ff09047290 */ /* 0x000fe4000fffe1ff */
[----:B------:R-:W-:Y:S01]  /*1410*/  IMAD.U32 R29, RZ, RZ, UR9 ;  /* 0x00000009ff1d7e24 */ /* 0x000fe2000f8e00ff */
[C---:B----4-:R-:W-:Y:S02]  /*1420*/  IADD3 R24, P0, PT, R2.reuse, UR20, RZ ;  /* 0x0000001402187c10 */ /* 0x050fe4000ff1e0ff */
[C---:B------:R-:W-:Y:S02]  /*1430*/  IADD3 R20, P1, PT, R2.reuse, UR22, RZ ;  /* 0x0000001602147c10 */ /* 0x040fe4000ff3e0ff */
[----:B-----5:R-:W-:Y:S02]  /*1440*/  IADD3 R16, P2, PT, R2, UR6, RZ ;  /* 0x0000000602107c10 */ /* 0x020fe4000ff5e0ff */
[C---:B------:R-:W-:Y:S02]  /*1450*/  IADD3.X R25, PT, PT, R3.reuse, UR21, RZ, P0, !PT ;  /* 0x0000001503197c10 */ /* 0x040fe400087fe4ff */
[----:B0-----:R-:W-:-:S02]  /*1460*/  IADD3.X R21, PT, PT, R3, UR23, RZ, P1, !PT ;  /* 0x0000001703157c10 */ /* 0x001fc40008ffe4ff */
[----:B------:R-:W-:-:S07]  /*1470*/  IADD3.X R17, PT, PT, R3, UR7, RZ, P2, !PT ;  /* 0x0000000703117c10 */ /* 0x000fce00097fe4ff */
.L_x_59:
[----:B------:R-:W-:Y:S02]  /*1480*/  ULEA UR6, UR16, UR5, 0x5 ;  /* 0x0000000510067291 */ /* 0x000fe4000f8e28ff */
[----:B------:R-:W-:Y:S01]  /*1490*/  IMAD.U32 R28, RZ, RZ, UR5 ;  /* 0x00000005ff1c7e24 */ /* 0x000fe2000f8e00ff */
[----:B-123--:R-:W0:Y:S01]  /*14a0*/  LDS.128 R4, [UR5] ;  /* 0x00000005ff047984 */ /* 0x00ee220008000c00 */
[----:B----4-:R-:W-:Y:S01]  /*14b0*/  IMAD.MOV.U32 R2, RZ, RZ, R16 ;  /* 0x000000ffff027224 */ /* 0x010fe200078e0010 */
[----:B------:R-:W-:Y:S01]  /*14c0*/  MOV R3, R17 ;  /* 0x0000001100037202 */ /* 0x000fe20000000f00 */
[----:B------:R-:W-:Y:S01]  /*14d0*/  IMAD.MOV.U32 R30, RZ, RZ, R20 ;  /* 0x000000ffff1e7224 */ /* 0x000fe200078e0014 */
[----:B------:R-:W1:Y:S01]  /*14e0*/  LDS.128 R8, [R28+UR17] ;  /* 0x000000111c087984 */ /* 0x000e620008000c00 */
[----:B------:R-:W-:Y:S01]  /*14f0*/  IMAD.MOV.U32 R31, RZ, RZ, R21 ;  /* 0x000000ffff1f7224 */ /* 0x000fe200078e0015 */
[----:B------:R-:W-:Y:S01]  /*1500*/  MOV R33, R25 ;  /* 0x0000001900217202 */ /* 0x000fe20000000f00 */
[----:B------:R-:W-:Y:S01]  /*1510*/  IMAD.MOV.U32 R32, RZ, RZ, R24 ;  /* 0x000000ffff207224 */ /* 0x000fe200078e0018 */
[----:B------:R-:W2:Y:S01]  /*1520*/  LDS.128 R12, [UR6] ;  /* 0x00000006ff0c7984 */ /* 0x000ea20008000c00 */
[----:B------:R-:W-:-:S03]  /*1530*/  UIADD3 UR4, UPT, UPT, UR4, 0x8, URZ ;  /* 0x0000000804047890 */ /* 0x000fc6000fffe0ff */
[----:B------:R-:W3:Y:S01]  /*1540*/  LDS.128 R16, [UR5+0x10] ;  /* 0x00001005ff107984 */ /* 0x000ee20008000c00 */
[----:B------:R-:W-:Y:S02]  /*1550*/  UISETP.NE.AND UP0, UPT, UR4, URZ, UPT ;  /* 0x000000ff0400728c */ /* 0x000fe4000bf05270 */
[----:B------:R-:W-:Y:S01]  /*1560*/  UIADD3 UR5, UPT, UPT, UR5, 0x20, URZ ;  /* 0x0000002005057890 */ /* 0x000fe2000fffe0ff */
[----:B------:R-:W4:Y:S04]  /*1570*/  LDS.128 R20, [R28+UR17+0x10] ;  /* 0x000010111c147984 */ /* 0x000f280008000c00 */
[----:B------:R-:W5:Y:S04]  /*1580*/  LDS.128 R24, [UR6+0x10] ;  /* 0x00001006ff187984 */ /* 0x000f680008000c00 */
[----:B0-----:R-:W-:Y:S04]  /*1590*/  STG.E desc[UR14][R32.64+-0x10], R4 ;  /* 0xfffff00420007986 */ /* 0x001fe8000c10190e */
[----:B-1----:R-:W-:Y:S04]  /*15a0*/  STG.E desc[UR14][R30.64+-0x10], R8 ;  /* 0xfffff0081e007986 */ /* 0x002fe8000c10190e */
[----:B--2---:R-:W-:Y:S04]  /*15b0*/  STG.E desc[UR14][R2.64+-0x10], R12 ;  /* 0xfffff00c02007986 */ /* 0x004fe8000c10190e */
[----:B------:R-:W-:Y:S04]  /*15c0*/  STG.E desc[UR14][R32.64+-0xc], R5 ;  /* 0xfffff40520007986 */ /* 0x000fe8000c10190e */
        /* <DEDUP_REMOVED lines=8> */
[----:B---3--:R0:W-:Y:S04]  /*1650*/  STG.E desc[UR14][R32.64], R16 ;  /* 0x0000001020007986 */ /* 0x0081e8000c10190e */
[----:B----4-:R1:W-:Y:S04]  /*1660*/  STG.E desc[UR14][R30.64], R20 ;  /* 0x000000141e007986 */ /* 0x0103e8000c10190e */
[----:B-----5:R2:W-:Y:S04]  /*1670*/  STG.E desc[UR14][R2.64], R24 ;  /* 0x0000001802007986 */ /* 0x0205e8000c10190e */
[----:B------:R3:W-:Y:S01]  /*1680*/  STG.E desc[UR14][R32.64+0x4], R17 ;  /* 0x0000041120007986 */ /* 0x0007e2000c10190e */
[----:B0-----:R-:W-:-:S03]  /*1690*/  IADD3 R16, P2, PT, R2, 0x20, RZ ;  /* 0x0000002002107810 */ /* 0x001fc60007f5e0ff */
[----:B------:R0:W-:Y:S01]  /*16a0*/  STG.E desc[UR14][R30.64+0x4], R21 ;  /* 0x000004151e007986 */ /* 0x0001e2000c10190e */
[----:B-1----:R-:W-:-:S03]  /*16b0*/  IADD3 R20, P1, PT, R30, 0x20, RZ ;  /* 0x000000201e147810 */ /* 0x002fc60007f3e0ff */
[----:B------:R1:W-:Y:S01]  /*16c0*/  STG.E desc[UR14][R2.64+0x4], R25 ;  /* 0x0000041902007986 */ /* 0x0003e2000c10190e */
[----:B--2---:R-:W-:-:S03]  /*16d0*/  IADD3 R24, P0, PT, R32, 0x20, RZ ;  /* 0x0000002020187810 */ /* 0x004fc60007f1e0ff */
[----:B------:R4:W-:Y:S01]  /*16e0*/  STG.E desc[UR14][R32.64+0x8], R18 ;  /* 0x0000081220007986 */ /* 0x0009e2000c10190e */
[----:B---3--:R-:W-:-:S03]  /*16f0*/  IMAD.X R17, RZ, RZ, R3, P2 ;  /* 0x000000ffff117224 */ /* 0x008fc600010e0603 */
[----:B------:R4:W-:Y:S01]  /*1700*/  STG.E desc[UR14][R30.64+0x8], R22 ;  /* 0x000008161e007986 */ /* 0x0009e2000c10190e */
[----:B0-----:R-:W-:-:S03]  /*1710*/  IMAD.X R21, RZ, RZ, R31, P1 ;  /* 0x000000ffff157224 */ /* 0x001fc600008e061f */
[----:B------:R4:W-:Y:S01]  /*1720*/  STG.E desc[UR14][R2.64+0x8], R26 ;  /* 0x0000081a02007986 */ /* 0x0009e2000c10190e */
[----:B-1----:R-:W-:-:S03]  /*1730*/  IMAD.X R25, RZ, RZ, R33, P0 ;  /* 0x000000ffff197224 */ /* 0x002fc600000e0621 */
[----:B------:R4:W-:Y:S04]  /*1740*/  STG.E desc[UR14][R32.64+0xc], R19 ;  /* 0x00000c1320007986 */ /* 0x0009e8000c10190e */
[----:B------:R4:W-:Y:S04]  /*1750*/  STG.E desc[UR14][R30.64+0xc], R23 ;  /* 0x00000c171e007986 */ /* 0x0009e8000c10190e */
[----:B------:R4:W-:Y:S01]  /*1760*/  STG.E desc[UR14][R2.64+0xc], R27 ;  /* 0x00000c1b02007986 */ /* 0x0009e2000c10190e */
[----:B------:R-:W-:Y:S05]  /*1770*/  BRA.U UP0, `(.L_x_59) ;  /* 0xfffffffd00407547 */ /* 0x000fea000b83ffff */
.L_x_58:
[----:B------:R-:W-:-:S06]  /*1780*/  ULOP3.LUT UP0, UR4, UR8, 0x7, URZ, 0xc0, !UPT ;  /* 0x0000000708047892 */ /* 0x000fcc000f80c0ff */
[----:B------:R-:W-:-:S13]  /*1790*/  PLOP3.LUT P0, PT, PT, PT, UP0, 0x80, 0x8 ;  /* 0x000000000008781c */ /* 0x000fda0003f0f008 */
[----:B------:R-:W-:Y:S05]  /*17a0*/  @!P0 EXIT ;  /* 0x000000000000894d */ /* 0x000fea0003800000 */
[----:B------:R-:W-:Y:S02]  /*17b0*/  UISETP.GE.U32.AND UP0, UPT, UR4, 0x4, UPT ;  /* 0x000000040400788c */ /* 0x000fe4000bf06070 */
[----:B------:R-:W-:-:S07]  /*17c0*/  ULOP3.LUT UR4, UR8, 0x3, URZ, 0xc0, !UPT ;  /* 0x0000000308047892 */ /* 0x000fce000f8ec0ff */
[----:B------:R-:W-:Y:S05]  /*17d0*/  BRA.U !UP0, `(.L_x_60) ;  /* 0x0000000108ac7547 */ /* 0x000fea000b800000 */
[----:B----4-:R-:W4:Y:S01]  /*17e0*/  S2R R3, SR_CgaCtaId ;  /* 0x0000000000037919 */ /* 0x010f220000008800 */
[----:B------:R-:W-:Y:S01]  /*17f0*/  MOV R2, 0x400 ;  /* 0x0000040000027802 */ /* 0x000fe20000000f00 */
[----:B0-----:R-:W0:Y:S01]  /*1800*/  LDC.64 R20, c[0x0][0x3a0] ;  /* 0x0000e800ff147b82 */ /* 0x001e220000000a00 */
[----:B------:R-:W5:Y:S01]  /*1810*/  LDCU.128 UR20, c[0x0][0x3a0] ;  /* 0x00007400ff1477ac */ /* 0x000f620008000c00 */
[C---:B------:R-:W-:Y:S01]  /*1820*/  IADD3 R22, P0, PT, R29.reuse, R0, RZ ;  /* 0x000000001d167210 */ /* 0x040fe20007f1e0ff */
[----:B------:R-:W-:Y:S01]  /*1830*/  IMAD.IADD R19, R29, 0x1, R0 ;  /* 0x000000011d137824 */ /* 0x000fe200078e0200 */
[----:B------:R-:W1:Y:S03]  /*1840*/  LDCU.64 UR6, c[0x0][0x3b0] ;  /* 0x00007600ff0677ac */ /* 0x000e660008000a00 */
[----:B------:R-:W-:Y:S01]  /*1850*/  IMAD.X R27, RZ, RZ, RZ, P0 ;  /* 0x000000ffff1b7224 */ /* 0x000fe200000e06ff */
[----:B------:R-:W2:Y:S01]  /*1860*/  LDC.64 R16, c[0x0][0x3a8] ;  /* 0x0000ea00ff107b82 */ /* 0x000ea20000000a00 */
[----:B0-----:R-:W-:Y:S01]  /*1870*/  IMAD.WIDE.U32 R24, R19, 0x4, R20 ;  /* 0x0000000413187825 */ /* 0x001fe200078e0014 */
[----:B------:R-:W-:-:S02]  /*1880*/  SHF.L.U32 R21, R22, 0x2, RZ ;  /* 0x0000000216157819 */ /* 0x000fc400000006ff */
[----:B------:R-:W-:Y:S02]  /*1890*/  SHF.L.U64.HI R22, R22, 0x2, R27 ;  /* 0x0000000216167819 */ /* 0x000fe4000001021b */
[----:B-----5:R-:W-:Y:S02]  /*18a0*/  IADD3 R20, P1, PT, R21, UR22, RZ ;  /* 0x0000001615147c10 */ /* 0x020fe4000ff3e0ff */
[----:B----4-:R-:W-:Y:S01]  /*18b0*/  LEA R2, R3, R2, 0x18 ;  /* 0x0000000203027211 */ /* 0x010fe200078ec0ff */
[----:B--2---:R-:W-:Y:S01]  /*18c0*/  IMAD.WIDE.U32 R16, R19, 0x4, R16 ;  /* 0x0000000413107825 */ /* 0x004fe200078e0010 */
[----:B-1----:R-:W-:Y:S02]  /*18d0*/  IADD3 R26, P2, PT, R21, UR6, RZ ;  /* 0x00000006151a7c10 */ /* 0x002fe4000ff5e0ff */
[C---:B------:R-:W-:Y:S01]  /*18e0*/  LEA R18, R29.reuse, R2, 0x2 ;  /* 0x000000021d127211 */ /* 0x040fe200078e10ff */
[----:B------:R-:W-:Y:S01]  /*18f0*/  VIADD R29, R29, 0x4 ;  /* 0x000000041d1d7836 */ /* 0x000fe20000000000 */
[----:B------:R-:W0:Y:S01]  /*1900*/  LDC.64 R2, c[0x0][0x3b0] ;  /* 0x0000ec00ff027b82 */ /* 0x000e220000000a00 */
[----:B------:R-:W-:-:S02]  /*1910*/  IADD3.X R27, PT, PT, R22, UR7, RZ, P2, !PT ;  /* 0x00000007161b7c10 */ /* 0x000fc400097fe4ff */
[----:B------:R-:W-:Y:S01]  /*1920*/  VIADD R23, R18, UR17 ;  /* 0x0000001112177c36 */ /* 0x000fe20008000000 */
[----:B------:R-:W1:Y:S04]  /*1930*/  LDS.64 R14, [R18] ;  /* 0x00000000120e7984 */ /* 0x000e680000000a00 */
[----:B------:R-:W2:Y:S04]  /*1940*/  LDS.64 R10, [R18+UR17] ;  /* 0x00000011120a7984 */ /* 0x000ea80008000a00 */
[----:B------:R-:W4:Y:S04]  /*1950*/  LDS.64 R12, [R23+UR17] ;  /* 0x00000011170c7984 */ /* 0x000f280008000a00 */
[----:B---3--:R-:W3:Y:S04]  /*1960*/  LDS.64 R8, [R18+0x8] ;  /* 0x0000080012087984 */ /* 0x008ee80000000a00 */
[----:B------:R5:W3:Y:S04]  /*1970*/  LDS.64 R6, [R18+UR17+0x8] ;  /* 0x0000081112067984 */ /* 0x000ae80008000a00 */
[----:B------:R-:W3:Y:S01]  /*1980*/  LDS.64 R4, [R23+UR17+0x8] ;  /* 0x0000081117047984 */ /* 0x000ee20008000a00 */
[----:B0-----:R-:W-:Y:S01]  /*1990*/  IMAD.WIDE.U32 R2, R19, 0x4, R2 ;  /* 0x0000000413027825 */ /* 0x001fe200078e0002 */
[----:B-----5:R-:W-:-:S02]  /*19a0*/  IADD3 R18, P0, PT, R21, UR20, RZ ;  /* 0x0000001415127c10 */ /* 0x020fc4000ff1e0ff */
[C---:B------:R-:W-:Y:S02]  /*19b0*/  IADD3.X R21, PT, PT, R22.reuse, UR23, RZ, P1, !PT ;  /* 0x0000001716157c10 */ /* 0x040fe40008ffe4ff */
[----:B------:R-:W-:Y:S01]  /*19c0*/  IADD3.X R19, PT, PT, R22, UR21, RZ, P0, !PT ;  /* 0x0000001516137c10 */ /* 0x000fe200087fe4ff */
[----:B-1----:R0:W-:Y:S04]  /*19d0*/  STG.E desc[UR14][R24.64], R14 ;  /* 0x0000000e18007986 */ /* 0x0021e8000c10190e */
[----:B--2---:R0:W-:Y:S04]  /*19e0*/  STG.E desc[UR14][R16.64], R10 ;  /* 0x0000000a10007986 */ /* 0x0041e8000c10190e */
[----:B----4-:R0:W-:Y:S04]  /*19f0*/  STG.E desc[UR14][R2.64], R12 ;  /* 0x0000000c02007986 */ /* 0x0101e8000c10190e */
[----:B------:R0:W-:Y:S04]  /*1a00*/  STG.E desc[UR14][R18.64+0x4], R15 ;  /* 0x0000040f12007986 */ /* 0x0001e8000c10190e */
[----:B------:R0:W-:Y:S04]  /*1a10*/  STG.E desc[UR14][R20.64+0x4], R11 ;  /* 0x0000040b14007986 */ /* 0x0001e8000c10190e */
[----:B------:R0:W-:Y:S04]  /*1a20*/  STG.E desc[UR14][R26.64+0x4], R13 ;  /* 0x0000040d1a007986 */ /* 0x0001e8000c10190e */
[----:B---3--:R0:W-:Y:S04]  /*1a30*/  STG.E desc[UR14][R18.64+0x8], R8 ;  /* 0x0000080812007986 */ /* 0x0081e8000c10190e */
[----:B------:R0:W-:Y:S04]  /*1a40*/  STG.E desc[UR14][R20.64+0x8], R6 ;  /* 0x0000080614007986 */ /* 0x0001e8000c10190e */
[----:B------:R0:W-:Y:S04]  /*1a50*/  STG.E desc[UR14][R26.64+0x8], R4 ;  /* 0x000008041a007986 */ /* 0x0001e8000c10190e */
[----:B------:R0:W-:Y:S04]  /*1a60*/  STG.E desc[UR14][R18.64+0xc], R9 ;  /* 0x00000c0912007986 */ /* 0x0001e8000c10190e */
[----:B------:R0:W-:Y:S04]  /*1a70*/  STG.E desc[UR14][R20.64+0xc], R7 ;  /* 0x00000c0714007986 */ /* 0x0001e8000c10190e */
[----:B------:R0:W-:Y:S02]  /*1a80*/  STG.E desc[UR14][R26.64+0xc], R5 ;  /* 0x00000c051a007986 */ /* 0x0001e4000c10190e */
.L_x_60:
[----:B------:R-:W-:-:S13]  /*1a90*/  ISETP.NE.AND P0, PT, RZ, UR4, PT ;  /* 0x00000004ff007c0c */ /* 0x000fda000bf05270 */
[----:B------:R-:W-:Y:S05]  /*1aa0*/  @!P0 EXIT ;  /* 0x000000000000894d */ /* 0x000fea0003800000 */
[----:B------:R-:W-:-:S09]  /*1ab0*/  UISETP.NE.AND UP0, UPT, UR4, 0x1, UPT ;  /* 0x000000010400788c */ /* 0x000fd2000bf05270 */
[----:B------:R-:W-:Y:S05]  /*1ac0*/  BRA.U !UP0, `(.L_x_61) ;  /* 0x0000000108887547 */ /* 0x000fea000b800000 */
[----:B0---4-:R-:W0:Y:S01]  /*1ad0*/  S2R R3, SR_CgaCtaId ;  /* 0x0000000000037919 */ /* 0x011e220000008800 */
[----:B------:R-:W-:Y:S01]  /*1ae0*/  MOV R2, 0x400 ;  /* 0x0000040000027802 */ /* 0x000fe20000000f00 */
[----:B------:R-:W4:Y:S01]  /*1af0*/  LDC.64 R10, c[0x0][0x3a0] ;  /* 0x0000e800ff0a7b82 */ /* 0x000f220000000a00 */
[----:B------:R-:W5:Y:S01]  /*1b00*/  LDCU.128 UR4, c[0x0][0x3a0] ;  /* 0x00007400ff0477ac */ /* 0x000f620008000c00 */
[CC--:B------:R-:W-:Y:S02]  /*1b10*/  IADD3 R16, P0, PT, R29.reuse, R0.reuse, RZ ;  /* 0x000000001d107210 */ /* 0x0c0fe40007f1e0ff */
[----:B------:R-:W-:Y:S01]  /*1b20*/  IADD3 R15, PT, PT, R29, R0, RZ ;  /* 0x000000001d0f7210 */ /* 0x000fe20007ffe0ff */
[----:B------:R-:W0:Y:S02]  /*1b30*/  LDCU.64 UR10, c[0x0][0x3b0] ;  /* 0x00007600ff0a77ac */ /* 0x000e240008000a00 */
[----:B------:R-:W-:Y:S01]  /*1b40*/  IMAD.X R17, RZ, RZ, RZ, P0 ;  /* 0x000000ffff117224 */ /* 0x000fe200000e06ff */
[----:B--2---:R-:W2:Y:S01]  /*1b50*/  LDC.64 R12, c[0x0][0x3a8] ;  /* 0x0000ea00ff0c7b82 */ /* 0x004ea20000000a00 */
[----:B------:R-:W-:-:S03]  /*1b60*/  IMAD.SHL.U32 R18, R16, 0x4, RZ ;  /* 0x0000000410127824 */ /* 0x000fc600078e00ff */
[----:B------:R-:W-:-:S04]  /*1b70*/  SHF.L.U64.HI R19, R16, 0x2, R17 ;  /* 0x0000000210137819 */ /* 0x000fc80000010211 */
[----:B-1-3--:R-:W1:Y:S01]  /*1b80*/  LDC.64 R8, c[0x0][0x3b0] ;  /* 0x0000ec00ff087b82 */ /* 0x00ae620000000a00 */
[----:B-----5:R-:W-:-:S04]  /*1b90*/  IADD3 R16, P1, PT, R18, UR6, RZ ;  /* 0x0000000612107c10 */ /* 0x020fc8000ff3e0ff */
[----:B------:R-:W-:Y:S01]  /*1ba0*/  IADD3.X R17, PT, PT, R19, UR7, RZ, P1, !PT ;  /* 0x0000000713117c10 */ /* 0x000fe20008ffe4ff */
[----:B----4-:R-:W-:Y:S01]  /*1bb0*/  IMAD.WIDE.U32 R10, R15, 0x4, R10 ;  /* 0x000000040f0a7825 */ /* 0x010fe200078e000a */
[----:B0-----:R-:W-:-:S03]  /*1bc0*/  LEA R2, R3, R2, 0x18 ;  /* 0x0000000203027211 */ /* 0x001fc600078ec0ff */
[----:B--2---:R-:W-:-:S04]  /*1bd0*/  IMAD.WIDE.U32 R12, R15, 0x4, R12 ;  /* 0x000000040f0c7825 */ /* 0x004fc800078e000c */
[C---:B------:R-:W-:Y:S02]  /*1be0*/  IMAD R14, R29.reuse, 0x4, R2 ;  /* 0x000000041d0e7824 */ /* 0x040fe400078e0202 */
[----:B------:R-:W-:Y:S02]  /*1bf0*/  VIADD R29, R29, 0x2 ;  /* 0x000000021d1d7836 */ /* 0x000fe40000000000 */
[----:B------:R-:W-:Y:S01]  /*1c00*/  VIADD R4, R14, UR17 ;  /* 0x000000110e047c36 */ /* 0x000fe20008000000 */
[----:B------:R-:W0:Y:S01]  /*1c10*/  LDS.64 R2, [R14] ;  /* 0x000000000e027984 */ /* 0x000e220000000a00 */
[----:B-1----:R-:W-:-:S03]  /*1c20*/  IMAD.WIDE.U32 R8, R15, 0x4, R8 ;  /* 0x000000040f087825 */ /* 0x002fc600078e0008 */
[----:B------:R1:W2:Y:S04]  /*1c30*/  LDS.64 R6, [R14+UR17] ;  /* 0x000000110e067984 */ /* 0x0002a80008000a00 */
[----:B------:R-:W3:Y:S01]  /*1c40*/  LDS.64 R4, [R4+UR17] ;  /* 0x0000001104047984 */ /* 0x000ee20008000a00 */
[C---:B-1----:R-:W-:Y:S02]  /*1c50*/  IADD3 R14, P0, PT, R18.reuse, UR4, RZ ;  /* 0x00000004120e7c10 */ /* 0x042fe4000ff1e0ff */
[----:B------:R-:W-:Y:S02]  /*1c60*/  IADD3 R18, P2, PT, R18, UR10, RZ ;  /* 0x0000000a12127c10 */ /* 0x000fe4000ff5e0ff */
[C---:B------:R-:W-:Y:S02]  /*1c70*/  IADD3.X R15, PT, PT, R19.reuse, UR5, RZ, P0, !PT ;  /* 0x00000005130f7c10 */ /* 0x040fe400087fe4ff */
[----:B------:R-:W-:Y:S01]  /*1c80*/  IADD3.X R19, PT, PT, R19, UR11, RZ, P2, !PT ;  /* 0x0000000b13137c10 */ /* 0x000fe200097fe4ff */
[----:B0-----:R0:W-:Y:S04]  /*1c90*/  STG.E desc[UR14][R10.64], R2 ;  /* 0x000000020a007986 */ /* 0x0011e8000c10190e */
[----:B--2---:R0:W-:Y:S04]  /*1ca0*/  STG.E desc[UR14][R12.64], R6 ;  /* 0x000000060c007986 */ /* 0x0041e8000c10190e */
[----:B---3--:R0:W-:Y:S04]  /*1cb0*/  STG.E desc[UR14][R8.64], R4 ;  /* 0x0000000408007986 */ /* 0x0081e8000c10190e */
[----:B------:R0:W-:Y:S04]  /*1cc0*/  STG.E desc[UR14][R14.64+0x4], R3 ;  /* 0x000004030e007986 */ /* 0x0001e8000c10190e */
[----:B------:R0:W-:Y:S04]  /*1cd0*/  STG.E desc[UR14][R16.64+0x4], R7 ;  /* 0x0000040710007986 */ /* 0x0001e8000c10190e */
[----:B------:R0:W-:Y:S02]  /*1ce0*/  STG.E desc[UR14][R18.64+0x4], R5 ;  /* 0x0000040512007986 */ /* 0x0001e4000c10190e */
.L_x_61:
[----:B------:R-:W-:-:S04]  /*1cf0*/  ULOP3.LUT UR4, UR8, 0x1, URZ, 0xc0, !UPT ;  /* 0x0000000108047892 */ /* 0x000fc8000f8ec0ff */
[----:B------:R-:W-:-:S06]  /*1d00*/  UISETP.NE.U32.AND UP0, UPT, UR4, 0x1, UPT ;  /* 0x000000010400788c */ /* 0x000fcc000bf05070 */
[----:B------:R-:W-:-:S13]  /*1d10*/  PLOP3.LUT P0, PT, PT, PT, UP0, 0x80, 0x8 ;  /* 0x000000000008781c */ /* 0x000fda0003f0f008 */
[----:B------:R-:W-:Y:S05]  /*1d20*/  @P0 EXIT ;  /* 0x000000000000094d */ /* 0x000fea0003800000 */
[----:B0---4-:R-:W0:Y:S01]  /*1d30*/  S2R R3, SR_CgaCtaId ;  /* 0x0000000000037919 */ /* 0x011e220000008800 */
[----:B------:R-:W-:Y:S01]  /*1d40*/  MOV R2, 0x400 ;  /* 0x0000040000027802 */ /* 0x000fe20000000f00 */
[----:B--23--:R-:W2:Y:S08]  /*1d50*/  LDC.64 R4, c[0x0][0x3a8] ;  /* 0x0000ea00ff047b82 */ /* 0x00ceb00000000a00 */
[----:B-1----:R-:W1:Y:S01]  /*1d60*/  LDC.64 R6, c[0x0][0x3b0] ;  /* 0x0000ec00ff067b82 */ /* 0x002e620000000a00 */
[----:B0-----:R-:W-:-:S04]  /*1d70*/  LEA R2, R3, R2, 0x18 ;  /* 0x0000000203027211 */ /* 0x001fc800078ec0ff */
[----:B------:R-:W-:Y:S01]  /*1d80*/  LEA R8, R29, R2, 0x2 ;  /* 0x000000021d087211 */ /* 0x000fe200078e10ff */
[----:B------:R-:W-:Y:S02]  /*1d90*/  IMAD.IADD R29, R0, 0x1, R29 ;  /* 0x00000001001d7824 */ /* 0x000fe400078e021d */
[----:B------:R-:W0:Y:S02]  /*1da0*/  LDC.64 R2, c[0x0][0x3a0] ;  /* 0x0000e800ff027b82 */ /* 0x000e240000000a00 */
[----:B------:R-:W-:Y:S01]  /*1db0*/  VIADD R10, R8, UR17 ;  /* 0x00000011080a7c36 */ /* 0x000fe20008000000 */
[----:B------:R-:W3:Y:S01]  /*1dc0*/  LDS R9, [R8] ;  /* 0x0000000008097984 */ /* 0x000ee20000000800 */
[----:B--2---:R-:W-:-:S03]  /*1dd0*/  IMAD.WIDE.U32 R4, R29, 0x4, R4 ;  /* 0x000000041d047825 */ /* 0x004fc600078e0004 */
[----:B------:R-:W2:Y:S01]  /*1de0*/  LDS R11, [R8+UR17] ;  /* 0x00000011080b7984 */ /* 0x000ea20008000800 */
[----:B-1----:R-:W-:-:S03]  /*1df0*/  IMAD.WIDE.U32 R6, R29, 0x4, R6 ;  /* 0x000000041d067825 */ /* 0x002fc600078e0006 */
[----:B------:R-:W1:Y:S01]  /*1e00*/  LDS R13, [R10+UR17] ;  /* 0x000000110a0d7984 */ /* 0x000e620008000800 */
[----:B0-----:R-:W-:-:S05]  /*1e10*/  IMAD.WIDE.U32 R2, R29, 0x4, R2 ;  /* 0x000000041d027825 */ /* 0x001fca00078e0002 */
[----:B---3--:R-:W-:Y:S04]  /*1e20*/  STG.E desc[UR14][R2.64], R9 ;  /* 0x0000000902007986 */ /* 0x008fe8000c10190e */
[----:B--2---:R-:W-:Y:S04]  /*1e30*/  STG.E desc[UR14][R4.64], R11 ;  /* 0x0000000b04007986 */ /* 0x004fe8000c10190e */
[----:B-1----:R-:W-:Y:S01]  /*1e40*/  STG.E desc[UR14][R6.64], R13 ;  /* 0x0000000d06007986 */ /* 0x002fe2000c10190e */
[----:B------:R-:W-:Y:S05]  /*1e50*/  EXIT ;  /* 0x000000000000794d */ /* 0x000fea0003800000 */
.L_x_62:
        /* <DEDUP_REMOVED lines=10> */
.L_x_69:


//--------------------- .text._Z11equalToZeroiPfS_Pi --------------------------
	.section	.text._Z11equalToZeroiPfS_Pi,"ax",@progbits
	.align	128
        .global         _Z11equalToZeroiPfS_Pi
        .type           _Z11equalToZeroiPfS_Pi,@function
        .size           _Z11equalToZeroiPfS_Pi,(.L_x_70 - _Z11equalToZeroiPfS_Pi)
        .other          _Z11equalToZeroiPfS_Pi,@"STO_CUDA_ENTRY STV_DEFAULT"
_Z11equalToZeroiPfS_Pi:
.text._Z11equalToZeroiPfS_Pi:
        /* <DEDUP_REMOVED lines=10> */
[----:B------:R-:W2:Y:S08]  /*00a0*/  LDC.64 R4, c[0x0][0x390] ;  /* 0x0000e400ff047b82 */ /* 0x000eb00000000a00 */
[----:B------:R-:W3:Y:S01]  /*00b0*/  LDC.64 R6, c[0x0][0x398] ;  /* 0x0000e600ff067b82 */ /* 0x000ee20000000a00 */
[----:B0-----:R-:W-:-:S05]  /*00c0*/  IMAD.WIDE R2, R9, 0x4, R2 ;  /* 0x0000000409027825 */ /* 0x001fca00078e0202 */
[----:B-1----:R-:W-:Y:S01]  /*00d0*/  STG.E desc[UR4][R2.64], RZ ;  /* 0x000000ff02007986 */ /* 0x002fe2000c101904 */
[----:B--2---:R-:W-:-:S05]  /*00e0*/  IMAD.WIDE R4, R9, 0x4, R4 ;  /* 0x0000000409047825 */ /* 0x004fca00078e0204 */
[----:B------:R-:W-:Y:S01]  /*00f0*/  STG.E desc[UR4][R4.64], RZ ;  /* 0x000000ff04007986 */ /* 0x000fe2000c101904 */
[----:B---3--:R-:W-:-:S05]  /*0100*/  IMAD.WIDE R6, R9, 0x4, R6 ;  /* 0x0000000409067825 */ /* 0x008fca00078e0206 */
[----:B------:R-:W-:Y:S01]  /*0110*/  STG.E desc[UR4][R6.64], RZ ;  /* 0x000000ff06007986 */ /* 0x000fe2000c101904 */
[----:B------:R-:W-:Y:S05]  /*0120*/  EXIT ;  /* 0x000000000000794d */ /* 0x000fea0003800000 */
.L_x_63:
        /* <DEDUP_REMOVED lines=13> */
.L_x_70:


//--------------------- .nv.shared._Z18calculate_clustersiiPfS_PiS_S_ --------------------------
	.section	.nv.shared._Z18calculate_clustersiiPfS_PiS_S_,"aw",@nobits
	.sectionflags	@""
	.align	16
	.zero		1024


//--------------------- .nv.shared.reserved.0     --------------------------
	.section	.nv.shared.reserved.0,"aw",@nobits
	.weak		__nv_reservedSMEM_offset_0_alias
	.size		__nv_reservedSMEM_offset_0_alias, 0, 64
	.other		__nv_reservedSMEM_offset_0_alias,@"STO_CUDA_RESERVED_SHARED STV_DEFAULT"
__nv_reservedSMEM_offset_0_alias:
	.zero		0
	.zero		64


//--------------------- .nv.shared._Z22divideSumClusterPointsiPfS_Pi --------------------------
	.section	.nv.shared._Z22divideSumClusterPointsiPfS_Pi,"aw",@nobits
	.sectionflags	@""
	.align	16
	.zero		1024


//--------------------- .nv.shared._Z12updateArraysiPfS_PiS_S_S0_ --------------------------
	.section	.nv.shared._Z12updateArraysiPfS_PiS_S_S0_,"aw",@nobits
	.sectionflags	@""
	.align	16
	.zero		1024


//--------------------- .nv.shared._Z12reduceArraysiiPfS_Pi --------------------------
	.section	.nv.shared._Z12reduceArraysiiPfS_Pi,"aw",@nobits
	.sectionflags	@""
	.align	16
	.zero		1024


//--------------------- .nv.shared._Z16sumClusterPointsiiPfS_PiS_S_S0_ --------------------------
	.section	.nv.shared._Z16sumClusterPointsiiPfS_PiS_S_S0_,"aw",@nobits
	.sectionflags	@""
	.align	16
	.zero		1024


//--------------------- .nv.shared._Z11equalToZeroiPfS_Pi --------------------------
	.section	.nv.shared._Z11equalToZeroiPfS_Pi,"aw",@nobits
	.sectionflags	@""
	.align	16
	.zero		1024


//--------------------- .nv.constant0._Z18calculate_clustersiiPfS_PiS_S_ --------------------------
	.section	.nv.constant0._Z18calculate_clustersiiPfS_PiS_S_,"a",@progbits
	.sectionflags	@""
	.align	4
.nv.constant0._Z18calculate_clustersiiPfS_PiS_S_:
	.zero		944


//--------------------- .nv.constant0._Z22divideSumClusterPointsiPfS_Pi --------------------------
	.section	.nv.constant0._Z22divideSumClusterPointsiPfS_Pi,"a",@progbits
	.sectionflags	@""
	.align	4
.nv.constant0._Z22divideSumClusterPointsiPfS_Pi:
	.zero		928


//--------------------- .nv.constant0._Z12updateArraysiPfS_PiS_S_S0_ --------------------------
	.section	.nv.constant0._Z12updateArraysiPfS_PiS_S_S0_,"a",@progbits
	.sectionflags	@""
	.align	4
.nv.constant0._Z12updateArraysiPfS_PiS_S_S0_:
	.zero		952


//--------------------- .nv.constant0._Z12reduceArraysiiPfS_Pi --------------------------
	.section	.nv.constant0._Z12reduceArraysiiPfS_Pi,"a",@progbits
	.sectionflags	@""
	.align	4
.nv.constant0._Z12reduceArraysiiPfS_Pi:
	.zero		928


//--------------------- .nv.constant0._Z16sumClusterPointsiiPfS_PiS_S_S0_ --------------------------
	.section	.nv.constant0._Z16sumClusterPointsiiPfS_PiS_S_S0_,"a",@progbits
	.sectionflags	@""
	.align	4
.nv.constant0._Z16sumClusterPointsiiPfS_PiS_S_S0_:
	.zero		952


//--------------------- .nv.constant0._Z11equalToZeroiPfS_Pi --------------------------
	.section	.nv.constant0._Z11equalToZeroiPfS_Pi,"a",@progbits
	.sectionflags	@""
	.align	4
.nv.constant0._Z11equalToZeroiPfS_Pi:
	.zero		928


//--------------------- SYMBOLS --------------------------

	.type		.nv.reservedSmem.offset0,@object
	.size		.nv.reservedSmem.offset0,0x4
	.type		.nv.reservedSmem.cap,@object
	.size		.nv.reservedSmem.cap,0x4
